	.headerflags	@"EF_CUDA_TEXMODE_UNIFIED EF_CUDA_64BIT_ADDRESS EF_CUDA_ACCELERATORS EF_CUDA_SM90 EF_CUDA_VIRTUAL_SM(EF_CUDA_SM90)"
	.elftype	@"ET_EXEC"


//--------------------- .nv.info                  --------------------------
	.section	.nv.info,"",@"SHT_CUDA_INFO"
	.align	4


	//----- nvinfo : EIATTR_REGCOUNT
	.align		4
        /*0000*/ 	.byte	0x04, 0x2f
        /*0002*/ 	.short	(.L_1 - .L_0)
	.align		4
.L_0:
        /*0004*/ 	.word	index@(triton_poi_fused_max_pool2d_with_indices_1)
        /*0008*/ 	.word	0x00000040


	//----- nvinfo : EIATTR_MIN_STACK_SIZE
	.align		4
.L_1:
        /*000c*/ 	.byte	0x04, 0x12
        /*000e*/ 	.short	(.L_3 - .L_2)
	.align		4
.L_2:
        /*0010*/ 	.word	index@(triton_poi_fused_max_pool2d_with_indices_1)
        /*0014*/ 	.word	0x00000000


	//----- nvinfo : EIATTR_FRAME_SIZE
	.align		4
.L_3:
        /*0018*/ 	.byte	0x04, 0x11
        /*001a*/ 	.short	(.L_5 - .L_4)
	.align		4
.L_4:
        /*001c*/ 	.word	index@(triton_poi_fused_max_pool2d_with_indices_1)
        /*0020*/ 	.word	0x00000000


	//----- nvinfo : EIATTR_MIN_STACK_SIZE
	.align		4
.L_5:
        /*0024*/ 	.byte	0x04, 0x12
        /*0026*/ 	.short	(.L_7 - .L_6)
	.align		4
.L_6:
        /*0028*/ 	.word	index@(triton_poi_fused_max_pool2d_with_indices_1)
        /*002c*/ 	.word	0x00000000
.L_7:


//--------------------- .nv.info.triton_poi_fused_max_pool2d_with_indices_1 --------------------------
	.section	.nv.info.triton_poi_fused_max_pool2d_with_indices_1,"",@"SHT_CUDA_INFO"
	.sectionflags	@""
	.align	4


	//----- nvinfo : EIATTR_CUDA_API_VERSION
	.align		4
        /*0000*/ 	.byte	0x04, 0x37
        /*0002*/ 	.short	(.L_9 - .L_8)
.L_8:
        /*0004*/ 	.word	0x0000007c


	//----- nvinfo : EIATTR_KPARAM_INFO
	.align		4
.L_9:
        /*0008*/ 	.byte	0x04, 0x17
        /*000a*/ 	.short	(.L_11 - .L_10)
.L_10:
        /*000c*/ 	.word	0x00000000
        /*0010*/ 	.short	0x0003
        /*0012*/ 	.short	0x0018
        /*0014*/ 	.byte	0x00, 0xf0, 0x11, 0x00


	//----- nvinfo : EIATTR_KPARAM_INFO
	.align		4
.L_11:
        /*0018*/ 	.byte	0x04, 0x17
        /*001a*/ 	.short	(.L_13 - .L_12)
.L_12:
        /*001c*/ 	.word	0x00000000
        /*0020*/ 	.short	0x0002
        /*0022*/ 	.short	0x0010
        /*0024*/ 	.byte	0x00, 0xf4, 0x21, 0x00


	//----- nvinfo : EIATTR_KPARAM_INFO
	.align		4
.L_13:
        /*0028*/ 	.byte	0x04, 0x17
        /*002a*/ 	.short	(.L_15 - .L_14)
.L_14:
        /*002c*/ 	.word	0x00000000
        /*0030*/ 	.short	0x0001
        /*0032*/ 	.short	0x0008
        /*0034*/ 	.byte	0x00, 0xf4, 0x21, 0x00


	//----- nvinfo : EIATTR_KPARAM_INFO
	.align		4
.L_15:
        /*0038*/ 	.byte	0x04, 0x17
        /*003a*/ 	.short	(.L_17 - .L_16)
.L_16:
        /*003c*/ 	.word	0x00000000
        /*0040*/ 	.short	0x0000
        /*0042*/ 	.short	0x0000
        /*0044*/ 	.byte	0x00, 0xf4, 0x21, 0x00


	//----- nvinfo : EIATTR_SPARSE_MMA_MASK
	.align		4
.L_17:
        /*0048*/ 	.byte	0x03, 0x50
        /*004a*/ 	.short	0x0000


	//----- nvinfo : EIATTR_MAXREG_COUNT
	.align		4
        /*004c*/ 	.byte	0x03, 0x1b
        /*004e*/ 	.short	0x00ff


	//----- nvinfo : EIATTR_EXIT_INSTR_OFFSETS
	.align		4
        /*0050*/ 	.byte	0x04, 0x1c
        /*0052*/ 	.short	(.L_19 - .L_18)


	//   ....[0]....
.L_18:
        /*0054*/ 	.word	0x000023a0


	//   ....[1]....
        /*0058*/ 	.word	0x000023c0


	//----- nvinfo : EIATTR_REQNTID
	.align		4
.L_19:
        /*005c*/ 	.byte	0x04, 0x10
        /*005e*/ 	.short	(.L_21 - .L_20)
.L_20:
        /*0060*/ 	.word	0x00000080
        /*0064*/ 	.word	0x00000001
        /*0068*/ 	.word	0x00000001


	//----- nvinfo : EIATTR_CBANK_PARAM_SIZE
	.align		4
.L_21:
        /*006c*/ 	.byte	0x03, 0x19
        /*006e*/ 	.short	0x001c


	//----- nvinfo : EIATTR_PARAM_CBANK
	.align		4
        /*0070*/ 	.byte	0x04, 0x0a
        /*0072*/ 	.short	(.L_23 - .L_22)
	.align		4
.L_22:
        /*0074*/ 	.word	index@(.nv.constant0.triton_poi_fused_max_pool2d_with_indices_1)
        /*0078*/ 	.short	0x0210
        /*007a*/ 	.short	0x001c


	//----- nvinfo : EIATTR_SW_WAR
	.align		4
.L_23:
        /*007c*/ 	.byte	0x04, 0x36
        /*007e*/ 	.short	(.L_25 - .L_24)
.L_24:
        /*0080*/ 	.word	0x00000008
.L_25:


//--------------------- .nv.callgraph             --------------------------
	.section	.nv.callgraph,"",@"SHT_CUDA_CALLGRAPH"
	.align	4
	.sectionentsize	8
	.align		4
        /*0000*/ 	.word	0x00000000
	.align		4
        /*0004*/ 	.word	0xffffffff
	.align		4
        /*0008*/ 	.word	0x00000000
	.align		4
        /*000c*/ 	.word	0xfffffffe
	.align		4
        /*0010*/ 	.word	0x00000000
	.align		4
        /*0014*/ 	.word	0xfffffffd
	.align		4
        /*0018*/ 	.word	0x00000000
	.align		4
        /*001c*/ 	.word	0xfffffffc


//--------------------- .text.triton_poi_fused_max_pool2d_with_indices_1 --------------------------
	.section	.text.triton_poi_fused_max_pool2d_with_indices_1,"ax",@progbits
	.align	128
        .global         triton_poi_fused_max_pool2d_with_indices_1
        .type           triton_poi_fused_max_pool2d_with_indices_1,@function
        .size           triton_poi_fused_max_pool2d_with_indices_1,(.L_x_1 - triton_poi_fused_max_pool2d_with_indices_1)
        .other          triton_poi_fused_max_pool2d_with_indices_1,@"STO_CUDA_ENTRY STV_DEFAULT"
triton_poi_fused_max_pool2d_with_indices_1:
.text.triton_poi_fused_max_pool2d_with_indices_1:
[----:B------:R-:W0:Y:S02]  /*0000*/  LDC R1, c[0x0][0x28] ;  /* 0x00000a00ff017b82 */ /* 0x000e240000000800 */
[----:B------:R-:W1:Y:S01]  /*0010*/  S2R R0, SR_TID.X ;  /* 0x0000000000007919 */ /* 0x000e620000002100 */
[----:B------:R-:W2:Y:S01]  /*0020*/  LDC.64 R22, c[0x0][0x210] ;  /* 0x00008400ff167b82 */ /* 0x000ea20000000a00 */
[----:B------:R-:W-:Y:S02]  /*0030*/  CS2R R12, SRZ ;  /* 0x00000000000c7805 */ /* 0x000fe4000001ff00 */
[----:B------:R-:W-:Y:S01]  /*0040*/  CS2R R10, SRZ ;  /* 0x00000000000a7805 */ /* 0x000fe2000001ff00 */
[----:B------:R-:W3:Y:S01]  /*0050*/  S2R R5, SR_CTAID.X ;  /* 0x0000000000057919 */ /* 0x000ee20000002500 */
[----:B------:R-:W-:Y:S01]  /*0060*/  ULDC.64 UR4, c[0x0][0x208] ;  /* 0x0000820000047ab9 */ /* 0x000fe20000000a00 */
[----:B------:R-:W-:Y:S02]  /*0070*/  CS2R R14, SRZ ;  /* 0x00000000000e7805 */ /* 0x000fe4000001ff00 */
[----:B------:R-:W-:Y:S02]  /*0080*/  CS2R R16, SRZ ;  /* 0x0000000000107805 */ /* 0x000fe4000001ff00 */
[----:B------:R-:W-:Y:S01]  /*0090*/  CS2R R24, SRZ ;  /* 0x0000000000187805 */ /* 0x000fe2000001ff00 */
[----:B------:R-:W-:Y:S01]  /*00a0*/  IMAD.MOV.U32 R28, RZ, RZ, RZ ;  /* 0x000000ffff1c7224 */ /* 0x000fe200078e00ff */
[----:B------:R-:W-:Y:S01]  /*00b0*/  ULDC.64 UR6, c[0x0][0x220] ;  /* 0x0000880000067ab9 */ /* 0x000fe20000000a00 */
[----:B-1----:R-:W-:Y:S01]  /*00c0*/  IMAD.SHL.U32 R0, R0, 0x2, RZ ;  /* 0x0000000200007824 */ /* 0x002fe200078e00ff */
[----:B---3--:R-:W-:-:S04]  /*00d0*/  SHF.R.S32.HI R7, RZ, 0x17, R5 ;  /* 0x00000017ff077819 */ /* 0x008fc80000011405 */
[----:B------:R-:W-:Y:S02]  /*00e0*/  LOP3.LUT R0, R0, 0xfe, RZ, 0xc0, !PT ;  /* 0x000000fe00007812 */ /* 0x000fe400078ec0ff */
[----:B------:R-:W-:-:S03]  /*00f0*/  SGXT R7, R7, 0x1 ;  /* 0x000000010707781a */ /* 0x000fc60000000200 */
[----:B------:R-:W-:-:S04]  /*0100*/  IMAD R2, R5, 0x100, R0 ;  /* 0x0000010005027824 */ /* 0x000fc800078e0200 */
[C---:B------:R-:W-:Y:S01]  /*0110*/  VIADD R34, R2.reuse, 0x1 ;  /* 0x0000000102227836 */ /* 0x040fe20000000000 */
[----:B------:R-:W-:Y:S01]  /*0120*/  SHF.R.S32.HI R3, RZ, 0x1f, R2 ;  /* 0x0000001fff037819 */ /* 0x000fe20000011402 */
[----:B------:R-:W-:-:S03]  /*0130*/  VIADD R9, R2, 0xfffffff8 ;  /* 0xfffffff802097836 */ /* 0x000fc60000000000 */
[----:B------:R-:W-:Y:S01]  /*0140*/  LEA.HI R3, R3, R2, RZ, 0x2 ;  /* 0x0000000203037211 */ /* 0x000fe200078f10ff */
[----:B--2---:R-:W-:Y:S01]  /*0150*/  IMAD.WIDE R8, R9, 0x4, R22 ;  /* 0x0000000409087825 */ /* 0x004fe200078e0216 */
[----:B------:R-:W-:Y:S02]  /*0160*/  LEA.HI R7, R7, R34, RZ, 0x2 ;  /* 0x0000002207077211 */ /* 0x000fe400078f10ff */
[----:B------:R-:W-:Y:S02]  /*0170*/  SHF.R.S32.HI R50, RZ, 0x2, R3 ;  /* 0x00000002ff327819 */ /* 0x000fe40000011403 */
[----:B------:R-:W-:Y:S02]  /*0180*/  LOP3.LUT R3, R3, 0xfffffffc, RZ, 0xc0, !PT ;  /* 0xfffffffc03037812 */ /* 0x000fe400078ec0ff */
[----:B------:R-:W-:Y:S02]  /*0190*/  LEA.HI R0, R50, R50, RZ, 0x2 ;  /* 0x0000003232007211 */ /* 0x000fe400078f10ff */
[----:B------:R-:W-:Y:S01]  /*01a0*/  LOP3.LUT R7, R7, 0xfffffffc, RZ, 0xc0, !PT ;  /* 0xfffffffc07077812 */ /* 0x000fe200078ec0ff */
[----:B------:R-:W-:Y:S01]  /*01b0*/  IMAD.IADD R3, R2, 0x1, -R3 ;  /* 0x0000000102037824 */ /* 0x000fe200078e0a03 */
[----:B------:R-:W-:-:S03]  /*01c0*/  LOP3.LUT R5, R0, 0xfffffffc, RZ, 0xc0, !PT ;  /* 0xfffffffc00057812 */ /* 0x000fc600078ec0ff */
[----:B------:R-:W-:Y:S02]  /*01d0*/  IMAD.IADD R34, R34, 0x1, -R7 ;  /* 0x0000000122227824 */ /* 0x000fe400078e0a07 */
[----:B------:R-:W-:Y:S02]  /*01e0*/  IMAD.IADD R50, R50, 0x1, -R5 ;  /* 0x0000000132327824 */ /* 0x000fe400078e0a05 */
[C---:B------:R-:W-:Y:S02]  /*01f0*/  VIADD R5, R2.reuse, 0xfffffff6 ;  /* 0xfffffff602057836 */ /* 0x040fe40000000000 */
[----:B------:R-:W-:Y:S01]  /*0200*/  VIADD R7, R2, 0xfffffff7 ;  /* 0xfffffff702077836 */ /* 0x000fe20000000000 */
[----:B------:R-:W-:Y:S01]  /*0210*/  ISETP.GT.AND P0, PT, R50, 0x1, PT ;  /* 0x000000013200780c */ /* 0x000fe20003f04270 */
[----:B------:R-:W-:-:S03]  /*0220*/  IMAD.WIDE R4, R5, 0x4, R22 ;  /* 0x0000000405047825 */ /* 0x000fc600078e0216 */
[----:B------:R-:W-:Y:S01]  /*0230*/  ISETP.GT.AND P3, PT, R3, 0x1, P0 ;  /* 0x000000010300780c */ /* 0x000fe20000764270 */
[----:B------:R-:W-:Y:S01]  /*0240*/  IMAD.WIDE R6, R7, 0x4, R22 ;  /* 0x0000000407067825 */ /* 0x000fe200078e0216 */
[----:B------:R-:W-:Y:S02]  /*0250*/  ISETP.GT.AND P4, PT, R3, RZ, P0 ;  /* 0x000000ff0300720c */ /* 0x000fe40000784270 */
[----:B------:R-:W-:Y:S02]  /*0260*/  ISETP.GT.AND P5, PT, R34, RZ, P0 ;  /* 0x000000ff2200720c */ /* 0x000fe400007a4270 */
[C---:B------:R-:W-:Y:S02]  /*0270*/  ISETP.LT.AND P3, PT, R2.reuse, 0x100, P3 ;  /* 0x000001000200780c */ /* 0x040fe40001f61270 */
[C---:B------:R-:W-:Y:S02]  /*0280*/  ISETP.LT.AND P4, PT, R2.reuse, 0x100, P4 ;  /* 0x000001000200780c */ /* 0x040fe40002781270 */
[----:B------:R-:W-:-:S02]  /*0290*/  ISETP.LT.AND P5, PT, R2, 0x100, P5 ;  /* 0x000001000200780c */ /* 0x000fc40002fa1270 */
[----:B------:R-:W-:-:S07]  /*02a0*/  ISETP.GT.AND P2, PT, R3, -0x1, P0 ;  /* 0xffffffff0300780c */ /* 0x000fce0000744270 */
[----:B------:R1:W2:Y:S04]  /*02b0*/  @P3 LDG.E.64 R10, desc[UR4][R4.64] ;  /* 0x00000004040a3981 */ /* 0x0002a8000c1e1b00 */
[----:B------:R3:W4:Y:S01]  /*02c0*/  @P4 LDG.E R12, desc[UR4][R6.64] ;  /* 0x00000004060c4981 */ /* 0x000722000c1e1900 */
[----:B------:R-:W-:-:S03]  /*02d0*/  ISETP.LT.AND P2, PT, R2, 0x100, P2 ;  /* 0x000001000200780c */ /* 0x000fc60001741270 */
[----:B------:R-:W5:Y:S01]  /*02e0*/  @P5 LDG.E R13, desc[UR4][R8.64] ;  /* 0x00000004080d5981 */ /* 0x000f62000c1e1900 */
[----:B------:R-:W-:Y:S01]  /*02f0*/  VIADD R0, R34, 0x1 ;  /* 0x0000000122007836 */ /* 0x000fe20000000000 */
[----:B------:R-:W-:-:S04]  /*0300*/  ISETP.LT.U32.AND P1, PT, R3, 0x4, P0 ;  /* 0x000000040300780c */ /* 0x000fc80000721070 */
[----:B------:R-:W-:Y:S02]  /*0310*/  ISETP.LT.U32.AND P6, PT, R0, 0x4, P0 ;  /* 0x000000040000780c */ /* 0x000fe400007c1070 */
[C---:B------:R-:W-:Y:S01]  /*0320*/  ISETP.LT.AND P0, PT, R2.reuse, 0x100, P1 ;  /* 0x000001000200780c */ /* 0x040fe20000f01270 */
[C---:B-1----:R-:W-:Y:S01]  /*0330*/  VIADD R5, R2.reuse, 0xfffffff9 ;  /* 0xfffffff902057836 */ /* 0x042fe20000000000 */
[C---:B------:R-:W-:Y:S01]  /*0340*/  ISETP.LT.AND P1, PT, R2.reuse, 0x100, P6 ;  /* 0x000001000200780c */ /* 0x040fe20003721270 */
[----:B------:R1:W5:Y:S01]  /*0350*/  @P2 LDG.E.64 R14, desc[UR4][R8.64] ;  /* 0x00000004080e2981 */ /* 0x000362000c1e1b00 */
[----:B---3--:R-:W-:Y:S02]  /*0360*/  VIADD R7, R2, 0xfffffffa ;  /* 0xfffffffa02077836 */ /* 0x008fe40000000000 */
[----:B------:R-:W-:-:S04]  /*0370*/  IMAD.WIDE R4, R5, 0x4, R22 ;  /* 0x0000000405047825 */ /* 0x000fc800078e0216 */
[----:B------:R-:W-:-:S03]  /*0380*/  IMAD.WIDE R6, R7, 0x4, R22 ;  /* 0x0000000407067825 */ /* 0x000fc600078e0216 */
[----:B------:R3:W3:Y:S04]  /*0390*/  @P0 LDG.E R16, desc[UR4][R4.64] ;  /* 0x0000000404100981 */ /* 0x0006e8000c1e1900 */
[----:B------:R-:W3:Y:S01]  /*03a0*/  @P1 LDG.E R17, desc[UR4][R6.64] ;  /* 0x0000000406111981 */ /* 0x000ee2000c1e1900 */
[----:B-1----:R-:W-:Y:S01]  /*03b0*/  VIADD R9, R3, 0x2 ;  /* 0x0000000203097836 */ /* 0x002fe20000000000 */
[----:B--2---:R-:W-:Y:S02]  /*03c0*/  SEL R19, R10, 0xff800000, P3 ;  /* 0xff8000000a137807 */ /* 0x004fe40001800000 */
[----:B------:R-:W-:Y:S02]  /*03d0*/  SEL R10, R11, 0xff800000, P3 ;  /* 0xff8000000b0a7807 */ /* 0x000fe40001800000 */
[----:B----4-:R-:W-:-:S02]  /*03e0*/  SEL R12, R12, 0xff800000, P4 ;  /* 0xff8000000c0c7807 */ /* 0x010fc40002000000 */
[----:B-----5:R-:W-:Y:S02]  /*03f0*/  SEL R13, R13, 0xff800000, P5 ;  /* 0xff8000000d0d7807 */ /* 0x020fe40002800000 */
[C---:B------:R-:W-:Y:S02]  /*0400*/  FSETP.GT.AND P5, PT, R12.reuse, R19, PT ;  /* 0x000000130c00720b */ /* 0x040fe40003fa4000 */
[C---:B------:R-:W-:Y:S02]  /*0410*/  FSETP.GT.AND P6, PT, R13.reuse, R10, PT ;  /* 0x0000000a0d00720b */ /* 0x040fe40003fc4000 */
[----:B------:R-:W-:Y:S02]  /*0420*/  FSETP.NAN.AND P4, PT, R12, R12, PT ;  /* 0x0000000c0c00720b */ /* 0x000fe40003f88000 */
[----:B------:R-:W-:Y:S02]  /*0430*/  FSETP.NAN.AND P3, PT, R13, R13, PT ;  /* 0x0000000d0d00720b */ /* 0x000fe40003f68000 */
[----:B------:R-:W-:-:S02]  /*0440*/  P2R R36, PR, RZ, 0x20 ;  /* 0x00000020ff247803 */ /* 0x000fc40000000000 */
[----:B---3--:R-:W-:Y:S02]  /*0450*/  SEL R5, R14, 0xff800000, P2 ;  /* 0xff8000000e057807 */ /* 0x008fe40001000000 */
[----:B------:R-:W-:Y:S02]  /*0460*/  SEL R8, R15, 0xff800000, P2 ;  /* 0xff8000000f087807 */ /* 0x000fe40001000000 */
[----:B------:R-:W-:Y:S02]  /*0470*/  @!P5 SEL R12, R12, R19, P4 ;  /* 0x000000130c0cd207 */ /* 0x000fe40002000000 */
[----:B------:R-:W-:Y:S02]  /*0480*/  @!P6 SEL R13, R13, R10, P3 ;  /* 0x0000000a0d0de207 */ /* 0x000fe40001800000 */
[----:B------:R-:W-:Y:S02]  /*0490*/  FSETP.GEU.AND P3, PT, R12, R5, PT ;  /* 0x000000050c00720b */ /* 0x000fe40003f6e000 */
[----:B------:R-:W-:-:S02]  /*04a0*/  FSETP.GEU.AND P5, PT, R13, R8, PT ;  /* 0x000000080d00720b */ /* 0x000fc40003fae000 */
[----:B------:R-:W-:Y:S02]  /*04b0*/  SEL R16, R16, 0xff800000, P0 ;  /* 0xff80000010107807 */ /* 0x000fe40000000000 */
[----:B------:R-:W-:Y:S02]  /*04c0*/  SEL R17, R17, 0xff800000, P1 ;  /* 0xff80000011117807 */ /* 0x000fe40000800000 */
[C---:B------:R-:W-:Y:S02]  /*04d0*/  FSETP.NAN.AND P0, PT, R5.reuse, R5, PT ;  /* 0x000000050500720b */ /* 0x040fe40003f08000 */
[----:B------:R-:W-:Y:S02]  /*04e0*/  FSETP.NAN.AND P1, PT, R16, R16, PT ;  /* 0x000000101000720b */ /* 0x000fe40003f28000 */
[----:B------:R-:W-:Y:S02]  /*04f0*/  FSETP.NAN.AND P2, PT, R8, R8, PT ;  /* 0x000000080800720b */ /* 0x000fe40003f48000 */
[----:B------:R-:W-:-:S02]  /*0500*/  @P3 SEL R5, R5, R12, P0 ;  /* 0x0000000c05053207 */ /* 0x000fc40000000000 */
[----:B------:R-:W-:Y:S02]  /*0510*/  FSETP.NAN.AND P0, PT, R17, R17, PT ;  /* 0x000000111100720b */ /* 0x000fe40003f08000 */
[----:B------:R-:W-:Y:S02]  /*0520*/  @P5 SEL R8, R8, R13, P2 ;  /* 0x0000000d08085207 */ /* 0x000fe40001000000 */
[----:B------:R-:W-:Y:S02]  /*0530*/  FSETP.GEU.AND P2, PT, R5, R16, PT ;  /* 0x000000100500720b */ /* 0x000fe40003f4e000 */
[----:B------:R-:W-:Y:S02]  /*0540*/  P2R R4, PR, RZ, 0x8 ;  /* 0x00000008ff047803 */ /* 0x000fe40000000000 */
[----:B------:R-:W-:Y:S02]  /*0550*/  P2R R39, PR, RZ, 0x4 ;  /* 0x00000004ff277803 */ /* 0x000fe40000000000 */
[----:B------:R-:W-:-:S02]  /*0560*/  @!P1 SEL R16, R16, R5, !P2 ;  /* 0x0000000510109207 */ /* 0x000fc40005000000 */
[----:B------:R-:W-:Y:S02]  /*0570*/  FSETP.GEU.AND P2, PT, R8, R17, PT ;  /* 0x000000110800720b */ /* 0x000fe40003f4e000 */
[----:B------:R-:W-:Y:S02]  /*0580*/  ISETP.GE.U32.AND P1, PT, R9, 0x4, PT ;  /* 0x000000040900780c */ /* 0x000fe40003f26070 */
[----:B------:R-:W-:Y:S02]  /*0590*/  @!P0 SEL R17, R17, R8, !P2 ;  /* 0x0000000811118207 */ /* 0x000fe40005000000 */
[----:B------:R-:W-:Y:S02]  /*05a0*/  CS2R R8, SRZ ;  /* 0x0000000000087805 */ /* 0x000fe4000001ff00 */
[----:B------:R-:W-:Y:S02]  /*05b0*/  ISETP.GT.AND P0, PT, R50, 0x1, !P1 ;  /* 0x000000013200780c */ /* 0x000fe40004f04270 */
[----:B------:R-:W-:-:S02]  /*05c0*/  P2R R5, PR, RZ, 0x4 ;  /* 0x00000004ff057803 */ /* 0x000fc40000000000 */
[C---:B------:R-:W-:Y:S01]  /*05d0*/  ISETP.LT.AND P0, PT, R2.reuse, 0x100, P0 ;  /* 0x000001000200780c */ /* 0x040fe20000701270 */
[----:B------:R-:W-:Y:S01]  /*05e0*/  VIADD R11, R2, 0xfffffffc ;  /* 0xfffffffc020b7836 */ /* 0x000fe20000000000 */
[----:B------:R-:W-:-:S11]  /*05f0*/  P2R R37, PR, RZ, 0x20 ;  /* 0x00000020ff257803 */ /* 0x000fd60000000000 */
[----:B------:R-:W2:Y:S01]  /*0600*/  @P0 LDG.E.64 R8, desc[UR4][R6.64] ;  /* 0x0000000406080981 */ /* 0x000ea2000c1e1b00 */
[----:B------:R-:W-:Y:S02]  /*0610*/  CS2R R12, SRZ ;  /* 0x00000000000c7805 */ /* 0x000fe4000001ff00 */
[----:B--2---:R-:W-:Y:S02]  /*0620*/  SEL R10, R9, 0xff800000, P0 ;  /* 0xff800000090a7807 */ /* 0x004fe40000000000 */
[----:B------:R-:W-:Y:S02]  /*0630*/  SEL R9, R8, 0xff800000, P0 ;  /* 0xff80000008097807 */ /* 0x000fe40000000000 */
[-C--:B------:R-:W-:Y:S02]  /*0640*/  FSETP.NAN.AND P0, PT, R10, R10.reuse, PT ;  /* 0x0000000a0a00720b */ /* 0x080fe40003f08000 */
[----:B------:R-:W-:-:S04]  /*0650*/  FSETP.GEU.AND P2, PT, R17, R10, PT ;  /* 0x0000000a1100720b */ /* 0x000fc80003f4e000 */
[----:B------:R-:W-:-:S07]  /*0660*/  P2R R38, PR, RZ, 0x4 ;  /* 0x00000004ff267803 */ /* 0x000fce0000000000 */
[----:B------:R-:W-:Y:S02]  /*0670*/  @!P0 SEL R10, R10, R17, !P2 ;  /* 0x000000110a0a8207 */ /* 0x000fe40005000000 */
[-C--:B------:R-:W-:Y:S02]  /*0680*/  FSETP.NAN.AND P0, PT, R9, R9.reuse, PT ;  /* 0x000000090900720b */ /* 0x080fe40003f08000 */
[----:B------:R-:W-:-:S04]  /*0690*/  FSETP.GEU.AND P2, PT, R16, R9, PT ;  /* 0x000000091000720b */ /* 0x000fc80003f4e000 */
[----:B------:R-:W-:-:S07]  /*06a0*/  P2R R45, PR, RZ, 0x4 ;  /* 0x00000004ff2d7803 */ /* 0x000fce0000000000 */
[----:B------:R-:W-:Y:S02]  /*06b0*/  @!P0 SEL R9, R9, R16, !P2 ;  /* 0x0000001009098207 */ /* 0x000fe40005000000 */
[----:B------:R-:W-:-:S04]  /*06c0*/  ISETP.GT.AND P0, PT, R50, RZ, PT ;  /* 0x000000ff3200720c */ /* 0x000fc80003f04270 */
[----:B------:R-:W-:-:S04]  /*06d0*/  ISETP.GT.AND P2, PT, R3, 0x1, P0 ;  /* 0x000000010300780c */ /* 0x000fc80000744270 */
[----:B------:R-:W-:-:S13]  /*06e0*/  ISETP.LT.AND P2, PT, R2, 0x100, P2 ;  /* 0x000001000200780c */ /* 0x000fda0001741270 */
[----:B------:R-:W2:Y:S01]  /*06f0*/  @P2 LDG.E.64 R12, desc[UR4][R6.64] ;  /* 0x00000004060c2981 */ /* 0x000ea2000c1e1b00 */
[----:B------:R-:W-:Y:S01]  /*0700*/  IMAD.MOV.U32 R8, RZ, RZ, RZ ;  /* 0x000000ffff087224 */ /* 0x000fe200078e00ff */
[----:B--2---:R-:W-:Y:S02]  /*0710*/  SEL R13, R13, 0xff800000, P2 ;  /* 0xff8000000d0d7807 */ /* 0x004fe40001000000 */
[----:B------:R-:W-:Y:S02]  /*0720*/  SEL R12, R12, 0xff800000, P2 ;  /* 0xff8000000c0c7807 */ /* 0x000fe40001000000 */
[-C--:B------:R-:W-:Y:S02]  /*0730*/  FSETP.NAN.AND P2, PT, R13, R13.reuse, PT ;  /* 0x0000000d0d00720b */ /* 0x080fe40003f48000 */
[----:B------:R-:W-:-:S04]  /*0740*/  FSETP.GEU.AND P3, PT, R10, R13, PT ;  /* 0x0000000d0a00720b */ /* 0x000fc80003f6e000 */
[----:B------:R-:W-:-:S07]  /*0750*/  P2R R6, PR, RZ, 0x8 ;  /* 0x00000008ff067803 */ /* 0x000fce0000000000 */
[----:B------:R-:W-:Y:S01]  /*0760*/  @!P2 SEL R13, R13, R10, !P3 ;  /* 0x0000000a0d0da207 */ /* 0x000fe20005800000 */
[----:B------:R-:W-:Y:S01]  /*0770*/  IMAD.WIDE R10, R11, 0x4, R22 ;  /* 0x000000040b0a7825 */ /* 0x000fe200078e0216 */
[----:B------:R-:W-:-:S04]  /*0780*/  ISETP.GT.AND P2, PT, R34, RZ, P0 ;  /* 0x000000ff2200720c */ /* 0x000fc80000744270 */
[----:B------:R-:W-:-:S13]  /*0790*/  ISETP.LT.AND P2, PT, R2, 0x100, P2 ;  /* 0x000001000200780c */ /* 0x000fda0001741270 */
[----:B------:R-:W2:Y:S01]  /*07a0*/  @P2 LDG.E R8, desc[UR4][R10.64] ;  /* 0x000000040a082981 */ /* 0x000ea2000c1e1900 */
[----:B------:R-:W-:Y:S01]  /*07b0*/  FSETP.GEU.AND P3, PT, R9, R12, PT ;  /* 0x0000000c0900720b */ /* 0x000fe20003f6e000 */
[----:B------:R-:W-:-:S03]  /*07c0*/  IMAD.MOV.U32 R14, RZ, RZ, RZ ;  /* 0x000000ffff0e7224 */ /* 0x000fc600078e00ff */
[----:B------:R-:W-:Y:S02]  /*07d0*/  P2R R7, PR, RZ, 0x8 ;  /* 0x00000008ff077803 */ /* 0x000fe40000000000 */
[----:B--2---:R-:W-:Y:S02]  /*07e0*/  SEL R16, R8, 0xff800000, P2 ;  /* 0xff80000008107807 */ /* 0x004fe40001000000 */
[----:B------:R-:W-:-:S13]  /*07f0*/  FSETP.NAN.AND P2, PT, R12, R12, PT ;  /* 0x0000000c0c00720b */ /* 0x000fda0003f48000 */
[----:B------:R-:W-:Y:S01]  /*0800*/  @!P2 SEL R12, R12, R9, !P3 ;  /* 0x000000090c0ca207 */ /* 0x000fe20005800000 */
[----:B------:R-:W-:Y:S01]  /*0810*/  VIADD R9, R2, 0xfffffffb ;  /* 0xfffffffb02097836 */ /* 0x000fe20000000000 */
[----:B------:R-:W-:-:S03]  /*0820*/  ISETP.GT.AND P2, PT, R3, RZ, P0 ;  /* 0x000000ff0300720c */ /* 0x000fc60000744270 */
[----:B------:R-:W-:Y:S01]  /*0830*/  IMAD.WIDE R8, R9, 0x4, R22 ;  /* 0x0000000409087825 */ /* 0x000fe200078e0216 */
[----:B------:R-:W-:-:S13]  /*0840*/  ISETP.LT.AND P2, PT, R2, 0x100, P2 ;  /* 0x000001000200780c */ /* 0x000fda0001741270 */
[----:B------:R1:W2:Y:S01]  /*0850*/  @P2 LDG.E R14, desc[UR4][R8.64] ;  /* 0x00000004080e2981 */ /* 0x0002a2000c1e1900 */
[----:B------:R-:W-:-:S04]  /*0860*/  FSETP.GEU.AND P3, PT, R13, R16, PT ;  /* 0x000000100d00720b */ /* 0x000fc80003f6e000 */
[----:B-1----:R-:W-:Y:S02]  /*0870*/  P2R R8, PR, RZ, 0x8 ;  /* 0x00000008ff087803 */ /* 0x002fe40000000000 */
[----:B--2---:R-:W-:Y:S02]  /*0880*/  SEL R15, R14, 0xff800000, P2 ;  /* 0xff8000000e0f7807 */ /* 0x004fe40001000000 */
[----:B------:R-:W-:-:S13]  /*0890*/  FSETP.NAN.AND P2, PT, R16, R16, PT ;  /* 0x000000101000720b */ /* 0x000fda0003f48000 */
[----:B------:R-:W-:Y:S02]  /*08a0*/  @!P2 SEL R16, R16, R13, !P3 ;  /* 0x0000000d1010a207 */ /* 0x000fe40005800000 */
[-C--:B------:R-:W-:Y:S02]  /*08b0*/  FSETP.NAN.AND P2, PT, R15, R15.reuse, PT ;  /* 0x0000000f0f00720b */ /* 0x080fe40003f48000 */
[----:B------:R-:W-:-:S04]  /*08c0*/  FSETP.GEU.AND P3, PT, R12, R15, PT ;  /* 0x0000000f0c00720b */ /* 0x000fc80003f6e000 */
[----:B------:R-:W-:-:S07]  /*08d0*/  P2R R9, PR, RZ, 0x8 ;  /* 0x00000008ff097803 */ /* 0x000fce0000000000 */
[----:B------:R-:W-:Y:S02]  /*08e0*/  @!P2 SEL R15, R15, R12, !P3 ;  /* 0x0000000c0f0fa207 */ /* 0x000fe40005800000 */
[----:B------:R-:W-:Y:S02]  /*08f0*/  CS2R R12, SRZ ;  /* 0x00000000000c7805 */ /* 0x000fe4000001ff00 */
[----:B------:R-:W-:-:S04]  /*0900*/  ISETP.GT.AND P2, PT, R3, -0x1, P0 ;  /* 0xffffffff0300780c */ /* 0x000fc80000744270 */
[----:B------:R-:W-:-:S13]  /*0910*/  ISETP.LT.AND P2, PT, R2, 0x100, P2 ;  /* 0x000001000200780c */ /* 0x000fda0001741270 */
[----:B------:R-:W2:Y:S01]  /*0920*/  @P2 LDG.E.64 R12, desc[UR4][R10.64] ;  /* 0x000000040a0c2981 */ /* 0x000ea2000c1e1b00 */
[----:B------:R-:W-:Y:S01]  /*0930*/  VIADD R17, R2, 0xfffffffe ;  /* 0xfffffffe02117836 */ /* 0x000fe20000000000 */
[----:B--2---:R-:W-:Y:S02]  /*0940*/  SEL R19, R13, 0xff800000, P2 ;  /* 0xff8000000d137807 */ /* 0x004fe40001000000 */
[----:B------:R-:W-:Y:S01]  /*0950*/  SEL R14, R12, 0xff800000, P2 ;  /* 0xff8000000c0e7807 */ /* 0x000fe20001000000 */
[----:B------:R-:W-:Y:S01]  /*0960*/  IMAD.MOV.U32 R12, RZ, RZ, RZ ;  /* 0x000000ffff0c7224 */ /* 0x000fe200078e00ff */
[-C--:B------:R-:W-:Y:S02]  /*0970*/  FSETP.NAN.AND P2, PT, R19, R19.reuse, PT ;  /* 0x000000131300720b */ /* 0x080fe40003f48000 */
[----:B------:R-:W-:Y:S01]  /*0980*/  FSETP.GEU.AND P3, PT, R16, R19, PT ;  /* 0x000000131000720b */ /* 0x000fe20003f6e000 */
[----:B------:R-:W-:-:S03]  /*0990*/  VIADD R13, R2, 0xfffffffd ;  /* 0xfffffffd020d7836 */ /* 0x000fc60000000000 */
[----:B------:R-:W-:-:S07]  /*09a0*/  P2R R10, PR, RZ, 0x8 ;  /* 0x00000008ff0a7803 */ /* 0x000fce0000000000 */
[----:B------:R-:W-:Y:S01]  /*09b0*/  @!P2 SEL R19, R19, R16, !P3 ;  /* 0x000000101313a207 */ /* 0x000fe20005800000 */
[----:B------:R-:W-:Y:S01]  /*09c0*/  IMAD.WIDE R16, R17, 0x4, R22 ;  /* 0x0000000411107825 */ /* 0x000fe200078e0216 */
[----:B------:R-:W-:-:S04]  /*09d0*/  ISETP.LT.U32.AND P2, PT, R0, 0x4, P0 ;  /* 0x000000040000780c */ /* 0x000fc80000741070 */
[----:B------:R-:W-:-:S13]  /*09e0*/  ISETP.LT.AND P2, PT, R2, 0x100, P2 ;  /* 0x000001000200780c */ /* 0x000fda0001741270 */
[----:B------:R-:W2:Y:S01]  /*09f0*/  @P2 LDG.E R12, desc[UR4][R16.64] ;  /* 0x00000004100c2981 */ /* 0x000ea2000c1e1900 */
[----:B------:R-:W-:Y:S02]  /*0a00*/  ISETP.LT.U32.AND P0, PT, R3, 0x4, P0 ;  /* 0x000000040300780c */ /* 0x000fe40000701070 */
[-C--:B------:R-:W-:Y:S02]  /*0a10*/  FSETP.GEU.AND P3, PT, R15, R14.reuse, PT ;  /* 0x0000000e0f00720b */ /* 0x080fe40003f6e000 */
[----:B------:R-:W-:Y:S02]  /*0a20*/  ISETP.LT.AND P0, PT, R2, 0x100, P0 ;  /* 0x000001000200780c */ /* 0x000fe40000701270 */
[----:B------:R-:W-:Y:S02]  /*0a30*/  P2R R11, PR, RZ, 0x8 ;  /* 0x00000008ff0b7803 */ /* 0x000fe40000000000 */
[----:B--2---:R-:W-:Y:S01]  /*0a40*/  SEL R18, R12, 0xff800000, P2 ;  /* 0xff8000000c127807 */ /* 0x004fe20001000000 */
[----:B------:R-:W-:Y:S01]  /*0a50*/  IMAD.WIDE R12, R13, 0x4, R22 ;  /* 0x000000040d0c7825 */ /* 0x000fe200078e0216 */
[----:B------:R-:W-:-:S13]  /*0a60*/  FSETP.NAN.AND P2, PT, R14, R14, PT ;  /* 0x0000000e0e00720b */ /* 0x000fda0003f48000 */
[----:B------:R-:W-:Y:S01]  /*0a70*/  @!P2 SEL R14, R14, R15, !P3 ;  /* 0x0000000f0e0ea207 */ /* 0x000fe20005800000 */
[----:B------:R-:W-:-:S06]  /*0a80*/  IMAD.MOV.U32 R15, RZ, RZ, RZ ;  /* 0x000000ffff0f7224 */ /* 0x000fcc00078e00ff */
[----:B------:R1:W2:Y:S01]  /*0a90*/  @P0 LDG.E R15, desc[UR4][R12.64] ;  /* 0x000000040c0f0981 */ /* 0x0002a2000c1e1900 */
[----:B------:R-:W-:-:S04]  /*0aa0*/  FSETP.GEU.AND P3, PT, R19, R18, PT ;  /* 0x000000121300720b */ /* 0x000fc80003f6e000 */
[----:B-1----:R-:W-:Y:S02]  /*0ab0*/  P2R R12, PR, RZ, 0x8 ;  /* 0x00000008ff0c7803 */ /* 0x002fe40000000000 */
[----:B--2---:R-:W-:Y:S02]  /*0ac0*/  SEL R21, R15, 0xff800000, P0 ;  /* 0xff8000000f157807 */ /* 0x004fe40000000000 */
[----:B------:R-:W-:Y:S02]  /*0ad0*/  FSETP.NAN.AND P0, PT, R18, R18, PT ;  /* 0x000000121200720b */ /* 0x000fe40003f08000 */
[----:B------:R-:W-:-:S04]  /*0ae0*/  FSETP.GEU.AND P2, PT, R14, R21, PT ;  /* 0x000000150e00720b */ /* 0x000fc80003f4e000 */
[----:B------:R-:W-:-:S07]  /*0af0*/  P2R R13, PR, RZ, 0x4 ;  /* 0x00000004ff0d7803 */ /* 0x000fce0000000000 */
[----:B------:R-:W-:Y:S02]  /*0b00*/  @!P0 SEL R18, R18, R19, !P3 ;  /* 0x0000001312128207 */ /* 0x000fe40005800000 */
[----:B------:R-:W-:-:S13]  /*0b10*/  FSETP.NAN.AND P0, PT, R21, R21, PT ;  /* 0x000000151500720b */ /* 0x000fda0003f08000 */
[----:B------:R-:W-:Y:S02]  /*0b20*/  @!P0 SEL R21, R21, R14, !P2 ;  /* 0x0000000e15158207 */ /* 0x000fe40005000000 */
[----:B------:R-:W-:Y:S02]  /*0b30*/  CS2R R14, SRZ ;  /* 0x00000000000e7805 */ /* 0x000fe4000001ff00 */
[----:B------:R-:W-:-:S04]  /*0b40*/  ISETP.GT.AND P0, PT, R50, RZ, !P1 ;  /* 0x000000ff3200720c */ /* 0x000fc80004f04270 */
[----:B------:R-:W-:-:S13]  /*0b50*/  ISETP.LT.AND P0, PT, R2, 0x100, P0 ;  /* 0x000001000200780c */ /* 0x000fda0000701270 */
[----:B------:R-:W2:Y:S02]  /*0b60*/  @P0 LDG.E.64 R14, desc[UR4][R16.64] ;  /* 0x00000004100e0981 */ /* 0x000ea4000c1e1b00 */
        /* <DEDUP_REMOVED lines=10> */
[----:B------:R-:W-:-:S04]  /*0c10*/  ISETP.GT.AND P2, PT, R50, -0x1, PT ;  /* 0xffffffff3200780c */ /* 0x000fc80003f44270 */
[----:B------:R-:W-:-:S04]  /*0c20*/  ISETP.GT.AND P0, PT, R3, 0x1, P2 ;  /* 0x000000010300780c */ /* 0x000fc80001704270 */
[----:B------:R-:W-:-:S13]  /*0c30*/  ISETP.LT.AND P0, PT, R2, 0x100, P0 ;  /* 0x000001000200780c */ /* 0x000fda0000701270 */
[----:B------:R-:W2:Y:S01]  /*0c40*/  @P0 LDG.E.64 R24, desc[UR4][R16.64] ;  /* 0x0000000410180981 */ /* 0x000ea2000c1e1b00 */
[----:B------:R-:W-:Y:S01]  /*0c50*/  IMAD.MOV.U32 R18, RZ, RZ, RZ ;  /* 0x000000ffff127224 */ /* 0x000fe200078e00ff */
[----:B--2---:R-:W-:Y:S02]  /*0c60*/  SEL R26, R25, 0xff800000, P0 ;  /* 0xff800000191a7807 */ /* 0x004fe40000000000 */
[----:B------:R-:W-:Y:S01]  /*0c70*/  SEL R21, R24, 0xff800000, P0 ;  /* 0xff80000018157807 */ /* 0x000fe20000000000 */
[----:B------:R-:W-:Y:S01]  /*0c80*/  IMAD.WIDE R24, R2, 0x4, R22 ;  /* 0x0000000402187825 */ /* 0x000fe200078e0216 */
[-C--:B------:R-:W-:Y:S02]  /*0c90*/  FSETP.NAN.AND P0, PT, R26, R26.reuse, PT ;  /* 0x0000001a1a00720b */ /* 0x080fe40003f08000 */
[----:B------:R-:W-:-:S04]  /*0ca0*/  FSETP.GEU.AND P3, PT, R19, R26, PT ;  /* 0x0000001a1300720b */ /* 0x000fc80003f6e000 */
[----:B------:R-:W-:-:S07]  /*0cb0*/  P2R R16, PR, RZ, 0x8 ;  /* 0x00000008ff107803 */ /* 0x000fce0000000000 */
[----:B------:R-:W-:Y:S02]  /*0cc0*/  @!P0 SEL R26, R26, R19, !P3 ;  /* 0x000000131a1a8207 */ /* 0x000fe40005800000 */
[----:B------:R-:W-:-:S04]  /*0cd0*/  ISETP.GT.AND P0, PT, R34, RZ, P2 ;  /* 0x000000ff2200720c */ /* 0x000fc80001704270 */
[----:B------:R-:W-:-:S13]  /*0ce0*/  ISETP.LT.AND P0, PT, R2, 0x100, P0 ;  /* 0x000001000200780c */ /* 0x000fda0000701270 */
[----:B------:R-:W2:Y:S01]  /*0cf0*/  @P0 LDG.E R18, desc[UR4][R24.64] ;  /* 0x0000000418120981 */ /* 0x000ea2000c1e1900 */
[----:B------:R-:W-:Y:S01]  /*0d00*/  FSETP.GEU.AND P3, PT, R20, R21, PT ;  /* 0x000000151400720b */ /* 0x000fe20003f6e000 */
[----:B------:R-:W-:-:S03]  /*0d10*/  VIADD R19, R2, 0xffffffff ;  /* 0xffffffff02137836 */ /* 0x000fc60000000000 */
[----:B------:R-:W-:Y:S02]  /*0d20*/  P2R R17, PR, RZ, 0x8 ;  /* 0x00000008ff117803 */ /* 0x000fe40000000000 */
[----:B--2---:R-:W-:Y:S01]  /*0d30*/  SEL R29, R18, 0xff800000, P0 ;  /* 0xff800000121d7807 */ /* 0x004fe20000000000 */
[----:B------:R-:W-:Y:S01]  /*0d40*/  IMAD.WIDE R18, R19, 0x4, R22 ;  /* 0x0000000413127825 */ /* 0x000fe200078e0216 */
[----:B------:R-:W-:-:S13]  /*0d50*/  FSETP.NAN.AND P0, PT, R21, R21, PT ;  /* 0x000000151500720b */ /* 0x000fda0003f08000 */
[----:B------:R-:W-:Y:S01]  /*0d60*/  @!P0 SEL R21, R21, R20, !P3 ;  /* 0x0000001415158207 */ /* 0x000fe20005800000 */
[----:B------:R-:W-:Y:S01]  /*0d70*/  IMAD.MOV.U32 R20, RZ, RZ, RZ ;  /* 0x000000ffff147224 */ /* 0x000fe200078e00ff */
[----:B------:R-:W-:-:S04]  /*0d80*/  ISETP.GT.AND P0, PT, R3, RZ, P2 ;  /* 0x000000ff0300720c */ /* 0x000fc80001704270 */
        /* <DEDUP_REMOVED lines=8> */
[----:B------:R-:W-:Y:S02]  /*0e10*/  FSETP.GEU.AND P3, PT, R21, R27, PT ;  /* 0x0000001b1500720b */ /* 0x000fe40003f6e000 */
[----:B------:R-:W-:Y:S02]  /*0e20*/  LOP3.LUT R26, R50, R3, RZ, 0xfc, !PT ;  /* 0x00000003321a7212 */ /* 0x000fe400078efcff */
[----:B------:R-:W-:-:S07]  /*0e30*/  P2R R19, PR, RZ, 0x8 ;  /* 0x00000008ff137803 */ /* 0x000fce0000000000 */
[----:B------:R-:W-:Y:S02]  /*0e40*/  @!P0 SEL R27, R27, R21, !P3 ;  /* 0x000000151b1b8207 */ /* 0x000fe40005800000 */
[----:B------:R-:W-:Y:S02]  /*0e50*/  CS2R R20, SRZ ;  /* 0x0000000000147805 */ /* 0x000fe4000001ff00 */
[----:B------:R-:W-:-:S04]  /*0e60*/  ISETP.GE.AND P0, PT, R2, 0x100, PT ;  /* 0x000001000200780c */ /* 0x000fc80003f06270 */
[----:B------:R-:W-:-:S13]  /*0e70*/  ISETP.GT.AND P3, PT, R26, -0x1, !P0 ;  /* 0xffffffff1a00780c */ /* 0x000fda0004764270 */
[----:B------:R-:W2:Y:S01]  /*0e80*/  @P3 LDG.E.64 R20, desc[UR4][R24.64] ;  /* 0x0000000418143981 */ /* 0x000ea2000c1e1b00 */
[----:B------:R-:W-:Y:S02]  /*0e90*/  VIADD R31, R2, 0x2 ;  /* 0x00000002021f7836 */ /* 0x000fe40000000000 */
[----:B------:R-:W-:Y:S02]  /*0ea0*/  VIADD R42, R50, 0x1 ;  /* 0x00000001322a7836 */ /* 0x000fe40000000000 */
[----:B------:R-:W-:Y:S02]  /*0eb0*/  VIADD R33, R2, 0x4 ;  /* 0x0000000402217836 */ /* 0x000fe40000000000 */
[----:B------:R-:W-:Y:S01]  /*0ec0*/  IMAD.MOV.U32 R35, RZ, RZ, RZ ;  /* 0x000000ffff237224 */ /* 0x000fe200078e00ff */
[----:B------:R-:W-:Y:S01]  /*0ed0*/  ISETP.GT.AND P5, PT, R50, -0x1, !P1 ;  /* 0xffffffff3200780c */ /* 0x000fe20004fa4270 */
[----:B------:R-:W-:Y:S01]  /*0ee0*/  IMAD.WIDE R30, R31, 0x4, R22 ;  /* 0x000000041f1e7825 */ /* 0x000fe200078e0216 */
[----:B------:R-:W-:-:S02]  /*0ef0*/  P2R R40, PR, RZ, 0x4 ;  /* 0x00000004ff287803 */ /* 0x000fc40000000000 */
[----:B--2---:R-:W-:Y:S02]  /*0f00*/  SEL R26, R21, 0xff800000, P3 ;  /* 0xff800000151a7807 */ /* 0x004fe40001800000 */
[----:B------:R-:W-:Y:S02]  /*0f10*/  SEL R20, R20, 0xff800000, P3 ;  /* 0xff80000014147807 */ /* 0x000fe40001800000 */
[-C--:B------:R-:W-:Y:S02]  /*0f20*/  FSETP.NAN.AND P3, PT, R26, R26.reuse, PT ;  /* 0x0000001a1a00720b */ /* 0x080fe40003f68000 */
[----:B------:R-:W-:-:S04]  /*0f30*/  FSETP.GEU.AND P4, PT, R29, R26, PT ;  /* 0x0000001a1d00720b */ /* 0x000fc80003f8e000 */
[----:B------:R-:W-:-:S07]  /*0f40*/  P2R R21, PR, RZ, 0x10 ;  /* 0x00000010ff157803 */ /* 0x000fce0000000000 */
[----:B------:R-:W-:Y:S02]  /*0f50*/  @!P3 SEL R26, R26, R29, !P4 ;  /* 0x0000001d1a1ab207 */ /* 0x000fe40006000000 */
[----:B------:R-:W-:-:S04]  /*0f60*/  ISETP.LT.U32.AND P3, PT, R0, 0x4, P2 ;  /* 0x000000040000780c */ /* 0x000fc80001761070 */
[----:B------:R-:W-:-:S13]  /*0f70*/  ISETP.LT.AND P3, PT, R2, 0x100, P3 ;  /* 0x000001000200780c */ /* 0x000fda0001f61270 */
[----:B------:R-:W2:Y:S01]  /*0f80*/  @P3 LDG.E R28, desc[UR4][R30.64] ;  /* 0x000000041e1c3981 */ /* 0x000ea2000c1e1900 */
[----:B------:R-:W-:Y:S01]  /*0f90*/  FSETP.GEU.AND P4, PT, R27, R20, PT ;  /* 0x000000141b00720b */ /* 0x000fe20003f8e000 */
[----:B------:R-:W-:-:S03]  /*0fa0*/  IMAD.WIDE R32, R33, 0x4, R22 ;  /* 0x0000000421207825 */ /* 0x000fc600078e0216 */
[----:B------:R-:W-:Y:S02]  /*0fb0*/  P2R R41, PR, RZ, 0x10 ;  /* 0x00000010ff297803 */ /* 0x000fe40000000000 */
[----:B--2---:R-:W-:Y:S02]  /*0fc0*/  SEL R29, R28, 0xff800000, P3 ;  /* 0xff8000001c1d7807 */ /* 0x004fe40001800000 */
[----:B------:R-:W-:-:S13]  /*0fd0*/  FSETP.NAN.AND P3, PT, R20, R20, PT ;  /* 0x000000141400720b */ /* 0x000fda0003f68000 */
[----:B------:R-:W-:Y:S02]  /*0fe0*/  @!P3 SEL R20, R20, R27, !P4 ;  /* 0x0000001b1414b207 */ /* 0x000fe40006000000 */
[----:B------:R-:W-:-:S04]  /*0ff0*/  ISETP.GE.U32.AND P4, PT, R42, 0x4, PT ;  /* 0x000000042a00780c */ /* 0x000fc80003f86070 */
[----:B------:R-:W-:-:S04]  /*1000*/  ISETP.GT.AND P3, PT, R34, RZ, !P4 ;  /* 0x000000ff2200720c */ /* 0x000fc80006764270 */
[----:B------:R-:W-:-:S13]  /*1010*/  ISETP.LT.AND P3, PT, R2, 0x100, P3 ;  /* 0x000001000200780c */ /* 0x000fda0001f61270 */
[----:B------:R-:W2:Y:S01]  /*1020*/  @P3 LDG.E R35, desc[UR4][R32.64] ;  /* 0x0000000420233981 */ /* 0x000ea2000c1e1900 */
[----:B------:R-:W-:Y:S02]  /*1030*/  ISETP.LT.AND P5, PT, R2, 0x100, P5 ;  /* 0x000001000200780c */ /* 0x000fe40002fa1270 */
[----:B------:R-:W-:-:S04]  /*1040*/  FSETP.GEU.AND P2, PT, R26, R29, PT ;  /* 0x0000001d1a00720b */ /* 0x000fc80003f4e000 */
[----:B------:R-:W-:Y:S02]  /*1050*/  P2R R43, PR, RZ, 0x4 ;  /* 0x00000004ff2b7803 */ /* 0x000fe40000000000 */
[----:B--2---:R-:W-:Y:S02]  /*1060*/  SEL R35, R35, 0xff800000, P3 ;  /* 0xff80000023237807 */ /* 0x004fe40001800000 */
[----:B------:R-:W-:-:S13]  /*1070*/  FSETP.NAN.AND P3, PT, R29, R29, PT ;  /* 0x0000001d1d00720b */ /* 0x000fda0003f68000 */
[----:B------:R-:W-:Y:S02]  /*1080*/  @!P3 SEL R29, R29, R26, !P2 ;  /* 0x0000001a1d1db207 */ /* 0x000fe40005000000 */
[----:B------:R-:W-:-:S06]  /*1090*/  CS2R R26, SRZ ;  /* 0x00000000001a7805 */ /* 0x000fcc000001ff00 */
[----:B------:R-:W2:Y:S01]  /*10a0*/  @P5 LDG.E.64 R26, desc[UR4][R30.64] ;  /* 0x000000041e1a5981 */ /* 0x000ea2000c1e1b00 */
[----:B------:R-:W-:-:S04]  /*10b0*/  ISETP.GT.AND P3, PT, R3, 0x1, !P4 ;  /* 0x000000010300780c */ /* 0x000fc80006764270 */
[----:B------:R-:W-:Y:S02]  /*10c0*/  ISETP.LT.AND P3, PT, R2, 0x100, P3 ;  /* 0x000001000200780c */ /* 0x000fe40001f61270 */
[----:B--2---:R-:W-:Y:S02]  /*10d0*/  SEL R48, R27, 0xff800000, P5 ;  /* 0xff8000001b307807 */ /* 0x004fe40002800000 */
[----:B------:R-:W-:Y:S02]  /*10e0*/  LOP3.LUT R47, R0, R42, RZ, 0xfc, !PT ;  /* 0x0000002a002f7212 */ /* 0x000fe400078efcff */
[-C--:B------:R-:W-:Y:S02]  /*10f0*/  FSETP.NAN.AND P1, PT, R48, R48.reuse, PT ;  /* 0x000000303000720b */ /* 0x080fe40003f28000 */
[----:B------:R-:W-:Y:S01]  /*1100*/  FSETP.GEU.AND P2, PT, R29, R48, PT ;  /* 0x000000301d00720b */ /* 0x000fe20003f4e000 */
[----:B------:R-:W-:Y:S02]  /*1110*/  VIADD R61, R2, 0x6 ;  /* 0x00000006023d7836 */ /* 0x000fe40000000000 */
[----:B------:R-:W-:Y:S01]  /*1120*/  IMAD.MOV.U32 R57, RZ, RZ, RZ ;  /* 0x000000ffff397224 */ /* 0x000fe200078e00ff */
[----:B------:R-:W-:Y:S01]  /*1130*/  P2R R44, PR, RZ, 0x4 ;  /* 0x00000004ff2c7803 */ /* 0x000fe20000000000 */
[----:B------:R-:W-:Y:S01]  /*1140*/  VIADD R50, R50, 0x2 ;  /* 0x0000000232327836 */ /* 0x000fe20000000000 */
[----:B------:R-:W-:-:S02]  /*1150*/  P2R R46, PR, RZ, 0x8 ;  /* 0x00000008ff2e7803 */ /* 0x000fc40000000000 */
[----:B------:R-:W-:-:S03]  /*1160*/  P2R R27, PR, RZ, 0x20 ;  /* 0x00000020ff1b7803 */ /* 0x000fc60000000000 */
[----:B------:R-:W-:Y:S02]  /*1170*/  @!P1 SEL R48, R48, R29, !P2 ;  /* 0x0000001d30309207 */ /* 0x000fe40005000000 */
[----:B------:R-:W-:-:S06]  /*1180*/  CS2R R28, SRZ ;  /* 0x00000000001c7805 */ /* 0x000fcc000001ff00 */
[----:B------:R-:W2:Y:S01]  /*1190*/  @P3 LDG.E.64 R28, desc[UR4][R30.64] ;  /* 0x000000041e1c3981 */ /* 0x000ea2000c1e1b00 */
[----:B------:R-:W-:Y:S01]  /*11a0*/  IMAD.WIDE R60, R61, 0x4, R22 ;  /* 0x000000043d3c7825 */ /* 0x000fe200078e0216 */
[----:B--2---:R-:W-:-:S04]  /*11b0*/  SEL R49, R29, 0xff800000, P3 ;  /* 0xff8000001d317807 */ /* 0x004fc80001800000 */
[-C--:B------:R-:W-:Y:S02]  /*11c0*/  FSETP.NAN.AND P1, PT, R49, R49.reuse, PT ;  /* 0x000000313100720b */ /* 0x080fe40003f28000 */
[----:B------:R-:W-:-:S04]  /*11d0*/  FSETP.GEU.AND P2, PT, R48, R49, PT ;  /* 0x000000313000720b */ /* 0x000fc80003f4e000 */
[----:B------:R-:W-:-:S07]  /*11e0*/  P2R R29, PR, RZ, 0x4 ;  /* 0x00000004ff1d7803 */ /* 0x000fce0000000000 */
[----:B------:R-:W-:Y:S02]  /*11f0*/  @!P1 SEL R49, R49, R48, !P2 ;  /* 0x0000003031319207 */ /* 0x000fe40005000000 */
[----:B------:R-:W-:-:S13]  /*1200*/  ISETP.LT.U32.AND P1, PT, R47, 0x4, !P0 ;  /* 0x000000042f00780c */ /* 0x000fda0004721070 */
[----:B------:R-:W2:Y:S01]  /*1210*/  @P1 LDG.E R57, desc[UR4][R60.64] ;  /* 0x000000043c391981 */ /* 0x000ea2000c1e1900 */
[-C--:B------:R-:W-:Y:S02]  /*1220*/  FSETP.GEU.AND P2, PT, R49, R35.reuse, PT ;  /* 0x000000233100720b */ /* 0x080fe40003f4e000 */
[----:B------:R-:W-:Y:S02]  /*1230*/  CS2R R30, SRZ ;  /* 0x00000000001e7805 */ /* 0x000fe4000001ff00 */
[----:B------:R-:W-:Y:S02]  /*1240*/  P2R R48, PR, RZ, 0x10 ;  /* 0x00000010ff307803 */ /* 0x000fe40000000000 */
[----:B------:R-:W-:Y:S02]  /*1250*/  P2R R47, PR, RZ, 0x4 ;  /* 0x00000004ff2f7803 */ /* 0x000fe40000000000 */
[----:B--2---:R-:W-:Y:S02]  /*1260*/  SEL R57, R57, 0xff800000, P1 ;  /* 0xff80000039397807 */ /* 0x004fe40000800000 */
[----:B------:R-:W-:-:S13]  /*1270*/  FSETP.NAN.AND P1, PT, R35, R35, PT ;  /* 0x000000232300720b */ /* 0x000fda0003f28000 */
[----:B------:R-:W-:Y:S02]  /*1280*/  @!P1 SEL R35, R35, R49, !P2 ;  /* 0x0000003123239207 */ /* 0x000fe40005000000 */
[----:B------:R-:W-:-:S04]  /*1290*/  ISETP.GT.AND P1, PT, R3, -0x1, !P4 ;  /* 0xffffffff0300780c */ /* 0x000fc80006724270 */
[----:B------:R-:W-:Y:S02]  /*12a0*/  ISETP.LT.AND P2, PT, R2, 0x100, P1 ;  /* 0x000001000200780c */ /* 0x000fe40000f41270 */
[----:B------:R-:W-:Y:S02]  /*12b0*/  ISETP.GE.U32.AND P4, PT, R50, 0x4, PT ;  /* 0x000000043200780c */ /* 0x000fe40003f86070 */
[----:B------:R-:W-:-:S09]  /*12c0*/  P2R R49, PR, RZ, 0x4 ;  /* 0x00000004ff317803 */ /* 0x000fd20000000000 */
[----:B------:R-:W2:Y:S02]  /*12d0*/  @P2 LDG.E.64 R30, desc[UR4][R32.64] ;  /* 0x00000004201e2981 */ /* 0x000ea4000c1e1b00 */
[----:B--2---:R-:W-:Y:S01]  /*12e0*/  SEL R56, R31, 0xff800000, P2 ;  /* 0xff8000001f387807 */ /* 0x004fe20001000000 */
[----:B------:R-:W-:-:S03]  /*12f0*/  VIADD R31, R2, 0x8 ;  /* 0x00000008021f7836 */ /* 0x000fc60000000000 */
[-C--:B------:R-:W-:Y:S01]  /*1300*/  FSETP.NAN.AND P1, PT, R56, R56.reuse, PT ;  /* 0x000000383800720b */ /* 0x080fe20003f28000 */
[----:B------:R-:W-:Y:S01]  /*1310*/  IMAD.WIDE R32, R31, 0x4, R22 ;  /* 0x000000041f207825 */ /* 0x000fe200078e0216 */
[----:B------:R-:W-:-:S04]  /*1320*/  FSETP.GEU.AND P2, PT, R35, R56, PT ;  /* 0x000000382300720b */ /* 0x000fc80003f4e000 */
[----:B------:R-:W-:-:S07]  /*1330*/  P2R R54, PR, RZ, 0x4 ;  /* 0x00000004ff367803 */ /* 0x000fce0000000000 */
[----:B------:R-:W-:Y:S02]  /*1340*/  @!P1 SEL R56, R56, R35, !P2 ;  /* 0x0000002338389207 */ /* 0x000fe40005000000 */
[----:B------:R-:W-:Y:S01]  /*1350*/  ISETP.GT.AND P1, PT, R34, RZ, !P4 ;  /* 0x000000ff2200720c */ /* 0x000fe20006724270 */
[----:B------:R-:W-:-:S03]  /*1360*/  IMAD.MOV.U32 R34, RZ, RZ, RZ ;  /* 0x000000ffff227224 */ /* 0x000fc600078e00ff */
[----:B------:R-:W-:-:S13]  /*1370*/  ISETP.LT.AND P1, PT, R2, 0x100, P1 ;  /* 0x000001000200780c */ /* 0x000fda0000f21270 */
[----:B------:R-:W2:Y:S01]  /*1380*/  @P1 LDG.E R34, desc[UR4][R32.64] ;  /* 0x0000000420221981 */ /* 0x000ea2000c1e1900 */
[----:B------:R-:W-:Y:S02]  /*1390*/  SHF.R.S32.HI R35, RZ, 0x1f, R2 ;  /* 0x0000001fff237819 */ /* 0x000fe40000011402 */
[----:B------:R-:W-:Y:S02]  /*13a0*/  FSETP.GEU.AND P2, PT, R56, R57, PT ;  /* 0x000000393800720b */ /* 0x000fe40003f4e000 */
[----:B------:R-:W-:Y:S02]  /*13b0*/  LEA.HI R35, R35, R2, RZ, 0x2 ;  /* 0x0000000223237211 */ /* 0x000fe400078f10ff */
[----:B------:R-:W-:Y:S02]  /*13c0*/  P2R R52, PR, RZ, 0x4 ;  /* 0x00000004ff347803 */ /* 0x000fe40000000000 */
[----:B------:R-:W-:-:S05]  /*13d0*/  LOP3.LUT R35, R35, 0xfffffffc, RZ, 0xc0, !PT ;  /* 0xfffffffc23237812 */ /* 0x000fca00078ec0ff */
[----:B------:R-:W-:-:S04]  /*13e0*/  IMAD.IADD R53, R2, 0x1, -R35 ;  /* 0x0000000102357824 */ /* 0x000fc800078e0a23 */
[----:B------:R-:W-:-:S05]  /*13f0*/  VIADD R51, R53, 0x2 ;  /* 0x0000000235337836 */ /* 0x000fca0000000000 */
[----:B------:R-:W-:Y:S02]  /*1400*/  LOP3.LUT R55, R42, R51, RZ, 0xfc, !PT ;  /* 0x000000332a377212 */ /* 0x000fe400078efcff */
[----:B--2---:R-:W-:Y:S02]  /*1410*/  SEL R31, R34, 0xff800000, P1 ;  /* 0xff800000221f7807 */ /* 0x004fe40000800000 */
[----:B------:R-:W-:Y:S02]  /*1420*/  CS2R R34, SRZ ;  /* 0x0000000000227805 */ /* 0x000fe4000001ff00 */
[----:B------:R-:W-:-:S13]  /*1430*/  FSETP.NAN.AND P1, PT, R57, R57, PT ;  /* 0x000000393900720b */ /* 0x000fda0003f28000 */
[----:B------:R-:W-:Y:S02]  /*1440*/  @!P1 SEL R57, R57, R56, !P2 ;  /* 0x0000003839399207 */ /* 0x000fe40005000000 */
[----:B------:R-:W-:Y:S02]  /*1450*/  ISETP.LT.U32.AND P2, PT, R55, 0x4, !P0 ;  /* 0x000000043700780c */ /* 0x000fe40004741070 */
[----:B------:R-:W-:Y:S02]  /*1460*/  P2R R56, PR, RZ, 0x1 ;  /* 0x00000001ff387803 */ /* 0x000fe40000000000 */
[----:B------:R-:W-:-:S09]  /*1470*/  P2R R55, PR, RZ, 0x4 ;  /* 0x00000004ff377803 */ /* 0x000fd20000000000 */
[----:B------:R-:W2:Y:S01]  /*1480*/  @P2 LDG.E.64 R34, desc[UR4][R60.64] ;  /* 0x000000043c222981 */ /* 0x000ea2000c1e1b00 */
[----:B------:R-:W-:Y:S02]  /*1490*/  ISETP.NE.AND P0, PT, R37, RZ, PT ;  /* 0x000000ff2500720c */ /* 0x000fe40003f05270 */
[----:B--2---:R-:W-:Y:S02]  /*14a0*/  SEL R58, R35, 0xff800000, P2 ;  /* 0xff800000233a7807 */ /* 0x004fe40001000000 */
[----:B------:R-:W-:Y:S02]  /*14b0*/  ISETP.NE.AND P2, PT, R36, RZ, PT ;  /* 0x000000ff2400720c */ /* 0x000fe40003f45270 */
[----:B------:R-:W-:Y:S02]  /*14c0*/  CS2R R36, SRZ ;  /* 0x0000000000247805 */ /* 0x000fe4000001ff00 */
[-C--:B------:R-:W-:Y:S02]  /*14d0*/  FSETP.NAN.AND P1, PT, R58, R58.reuse, PT ;  /* 0x0000003a3a00720b */ /* 0x080fe40003f28000 */
[----:B------:R-:W-:-:S04]  /*14e0*/  FSETP.GEU.AND P3, PT, R57, R58, PT ;  /* 0x0000003a3900720b */ /* 0x000fc80003f6e000 */
[----:B------:R-:W-:-:S07]  /*14f0*/  P2R R35, PR, RZ, 0x8 ;  /* 0x00000008ff237803 */ /* 0x000fce0000000000 */
[----:B------:R-:W-:Y:S02]  /*1500*/  @!P1 SEL R58, R58, R57, !P3 ;  /* 0x000000393a3a9207 */ /* 0x000fe40005800000 */
[----:B------:R-:W-:-:S04]  /*1510*/  ISETP.GT.AND P1, PT, R53, 0x1, !P4 ;  /* 0x000000013500780c */ /* 0x000fc80006724270 */
[----:B------:R-:W-:-:S13]  /*1520*/  ISETP.LT.AND P1, PT, R2, 0x100, P1 ;  /* 0x000001000200780c */ /* 0x000fda0000f21270 */
[----:B------:R-:W2:Y:S01]  /*1530*/  @P1 LDG.E.64 R36, desc[UR4][R60.64] ;  /* 0x000000043c241981 */ /* 0x000ea2000c1e1b00 */
[----:B------:R-:W-:Y:S02]  /*1540*/  P2R R57, PR, RZ, 0x2 ;  /* 0x00000002ff397803 */ /* 0x000fe40000000000 */
[----:B--2---:R-:W-:-:S04]  /*1550*/  SEL R60, R37, 0xff800000, P1 ;  /* 0xff800000253c7807 */ /* 0x004fc80000800000 */
[-C--:B------:R-:W-:Y:S02]  /*1560*/  FSETP.NAN.AND P3, PT, R60, R60.reuse, PT ;  /* 0x0000003c3c00720b */ /* 0x080fe40003f68000 */
[----:B------:R-:W-:-:S04]  /*1570*/  FSETP.GEU.AND P1, PT, R58, R60, PT ;  /* 0x0000003c3a00720b */ /* 0x000fc80003f2e000 */
[----:B------:R-:W-:-:S07]  /*1580*/  P2R R37, PR, RZ, 0x2 ;  /* 0x00000002ff257803 */ /* 0x000fce0000000000 */
[----:B------:R-:W-:Y:S02]  /*1590*/  @!P3 SEL R60, R60, R58, !P1 ;  /* 0x0000003a3c3cb207 */ /* 0x000fe40004800000 */
[----:B------:R-:W-:Y:S02]  /*15a0*/  SEL R58, RZ, 0x1, !P6 ;  /* 0x00000001ff3a7807 */ /* 0x000fe40007000000 */
[-C--:B------:R-:W-:Y:S02]  /*15b0*/  FSETP.NAN.AND P6, PT, R31, R31.reuse, PT ;  /* 0x0000001f1f00720b */ /* 0x080fe40003fc8000 */
[----:B------:R-:W-:Y:S02]  /*15c0*/  FSETP.GEU.AND P5, PT, R60, R31, PT ;  /* 0x0000001f3c00720b */ /* 0x000fe40003fae000 */
[----:B------:R-:W-:Y:S02]  /*15d0*/  ISETP.NE.AND P1, PT, R39, RZ, PT ;  /* 0x000000ff2700720c */ /* 0x000fe40003f25270 */
[----:B------:R-:W-:-:S02]  /*15e0*/  P2R R59, PR, RZ, 0x20 ;  /* 0x00000020ff3b7803 */ /* 0x000fc40000000000 */
[----:B------:R-:W-:Y:S02]  /*15f0*/  ISETP.NE.AND P3, PT, R38, RZ, PT ;  /* 0x000000ff2600720c */ /* 0x000fe40003f65270 */
[----:B------:R-:W-:-:S03]  /*1600*/  CS2R R38, SRZ ;  /* 0x0000000000267805 */ /* 0x000fc6000001ff00 */
[----:B------:R-:W-:Y:S02]  /*1610*/  @!P6 SEL R31, R31, R60, !P5 ;  /* 0x0000003c1f1fe207 */ /* 0x000fe40006800000 */
[----:B------:R-:W-:Y:S02]  /*1620*/  ISETP.GT.AND P6, PT, R53, -0x1, !P4 ;  /* 0xffffffff3500780c */ /* 0x000fe400067c4270 */
[----:B------:R-:W-:Y:S02]  /*1630*/  ISETP.NE.AND P4, PT, R45, RZ, PT ;  /* 0x000000ff2d00720c */ /* 0x000fe40003f85270 */
[----:B------:R-:W-:-:S04]  /*1640*/  ISETP.LT.AND P5, PT, R2, 0x100, P6 ;  /* 0x000001000200780c */ /* 0x000fc800037a1270 */
[----:B------:R-:W-:-:S09]  /*1650*/  P2R R45, PR, RZ, 0x20 ;  /* 0x00000020ff2d7803 */ /* 0x000fd20000000000 */
[----:B------:R-:W2:Y:S01]  /*1660*/  @P5 LDG.E.64 R38, desc[UR4][R32.64] ;  /* 0x0000000420265981 */ /* 0x000ea2000c1e1b00 */
[----:B------:R-:W-:Y:S02]  /*1670*/  SEL R58, R58, 0x2, P0 ;  /* 0x000000023a3a7807 */ /* 0x000fe40000000000 */
[----:B------:R-:W-:Y:S02]  /*1680*/  ISETP.NE.AND P0, PT, R10, RZ, PT ;  /* 0x000000ff0a00720c */ /* 0x000fe40003f05270 */
[----:B--2---:R-:W-:-:S04]  /*1690*/  SEL R60, R39, 0xff800000, P5 ;  /* 0xff800000273c7807 */ /* 0x004fc80002800000 */
[-C--:B------:R-:W-:Y:S02]  /*16a0*/  FSETP.NAN.AND P6, PT, R60, R60.reuse, PT ;  /* 0x0000003c3c00720b */ /* 0x080fe40003fc8000 */
[----:B------:R-:W-:-:S04]  /*16b0*/  FSETP.GEU.AND P5, PT, R31, R60, PT ;  /* 0x0000003c1f00720b */ /* 0x000fc80003fae000 */
[----:B------:R-:W-:-:S07]  /*16c0*/  P2R R32, PR, RZ, 0x20 ;  /* 0x00000020ff207803 */ /* 0x000fce0000000000 */
[----:B------:R-:W-:Y:S02]  /*16d0*/  @!P6 SEL R60, R60, R31, !P5 ;  /* 0x0000001f3c3ce207 */ /* 0x000fe40006800000 */
[----:B------:R-:W-:Y:S02]  /*16e0*/  ISETP.NE.AND P5, PT, R27, RZ, PT ;  /* 0x000000ff1b00720c */ /* 0x000fe40003fa5270 */
[----:B------:R-:W-:Y:S02]  /*16f0*/  SEL R27, RZ, 0x1, !P2 ;  /* 0x00000001ff1b7807 */ /* 0x000fe40005000000 */
[----:B------:R-:W-:Y:S02]  /*1700*/  ISETP.NE.AND P2, PT, R40, RZ, PT ;  /* 0x000000ff2800720c */ /* 0x000fe40003f45270 */
[----:B------:R-:W-:Y:S01]  /*1710*/  ISETP.NE.AND P6, PT, R5, RZ, PT ;  /* 0x000000ff0500720c */ /* 0x000fe20003fc5270 */
[----:B------:R-:W-:Y:S01]  /*1720*/  IMAD.MOV.U32 R5, RZ, RZ, RZ ;  /* 0x000000ffff057224 */ /* 0x000fe200078e00ff */
[----:B------:R-:W-:-:S04]  /*1730*/  ISETP.LT.U32.AND P2, PT, R3, 0x4, P2 ;  /* 0x000000040300780c */ /* 0x000fc80001741070 */
[----:B------:R-:W-:-:S13]  /*1740*/  ISETP.LT.AND P2, PT, R2, 0x100, P2 ;  /* 0x000001000200780c */ /* 0x000fda0001741270 */
[----:B------:R-:W2:Y:S01]  /*1750*/  @P2 LDG.E R5, desc[UR4][R24.64+0x4] ;  /* 0x0000040418052981 */ /* 0x000ea2000c1e1900 */
[----:B------:R-:W-:Y:S02]  /*1760*/  SEL R58, R58, 0x3, P6 ;  /* 0x000000033a3a7807 */ /* 0x000fe40003000000 */
[----:B------:R-:W-:Y:S02]  /*1770*/  SEL R26, R26, 0xff800000, P5 ;  /* 0xff8000001a1a7807 */ /* 0x000fe40002800000 */
[----:B------:R-:W-:Y:S02]  /*1780*/  SEL R58, R58, 0x4, P3 ;  /* 0x000000043a3a7807 */ /* 0x000fe40001800000 */
[----:B------:R-:W-:Y:S02]  /*1790*/  ISETP.NE.AND P5, PT, R8, RZ, PT ;  /* 0x000000ff0800720c */ /* 0x000fe40003fa5270 */
[----:B--2---:R-:W-:Y:S02]  /*17a0*/  SEL R5, R5, 0xff800000, P2 ;  /* 0xff80000005057807 */ /* 0x004fe40001000000 */
[----:B------:R-:W-:-:S02]  /*17b0*/  ISETP.NE.AND P2, PT, R4, RZ, PT ;  /* 0x000000ff0400720c */ /* 0x000fc40003f45270 */
[-C--:B------:R-:W-:Y:S02]  /*17c0*/  FSETP.GEU.AND P6, PT, R20, R5.reuse, PT ;  /* 0x000000051400720b */ /* 0x080fe40003fce000 */
[----:B------:R-:W-:Y:S02]  /*17d0*/  SEL R27, R27, 0x2, P2 ;  /* 0x000000021b1b7807 */ /* 0x000fe40001000000 */
[----:B------:R-:W-:Y:S02]  /*17e0*/  FSETP.NAN.AND P2, PT, R5, R5, PT ;  /* 0x000000050500720b */ /* 0x000fe40003f48000 */
[----:B------:R-:W-:Y:S02]  /*17f0*/  SEL R27, R27, 0x3, P1 ;  /* 0x000000031b1b7807 */ /* 0x000fe40000800000 */
[----:B------:R-:W-:Y:S02]  /*1800*/  P2R R8, PR, RZ, 0x40 ;  /* 0x00000040ff087803 */ /* 0x000fe40000000000 */
[----:B------:R-:W-:-:S02]  /*1810*/  SEL R27, R27, 0x4, P4 ;  /* 0x000000041b1b7807 */ /* 0x000fc40002000000 */
[----:B------:R-:W-:Y:S02]  /*1820*/  ISETP.NE.AND P4, PT, R48, RZ, PT ;  /* 0x000000ff3000720c */ /* 0x000fe40003f85270 */
[----:B------:R-:W-:Y:S02]  /*1830*/  ISETP.NE.AND P1, PT, R12, RZ, PT ;  /* 0x000000ff0c00720c */ /* 0x000fe40003f25270 */
[----:B------:R-:W-:Y:S02]  /*1840*/  ISETP.GT.AND P4, PT, R3, RZ, !P4 ;  /* 0x000000ff0300720c */ /* 0x000fe40006784270 */
[----:B------:R-:W-:Y:S02]  /*1850*/  @!P2 SEL R5, R5, R20, !P6 ;  /* 0x000000140505a207 */ /* 0x000fe40007000000 */
[-C--:B------:R-:W-:Y:S02]  /*1860*/  FSETP.NAN.AND P2, PT, R26, R26.reuse, PT ;  /* 0x0000001a1a00720b */ /* 0x080fe40003f48000 */
[----:B------:R-:W-:-:S02]  /*1870*/  FSETP.GEU.AND P3, PT, R5, R26, PT ;  /* 0x0000001a0500720b */ /* 0x000fc40003f6e000 */
[----:B------:R-:W-:Y:S02]  /*1880*/  ISETP.NE.AND P6, PT, R11, RZ, PT ;  /* 0x000000ff0b00720c */ /* 0x000fe40003fc5270 */
[----:B------:R-:W-:Y:S02]  /*1890*/  P2R R11, PR, RZ, 0x8 ;  /* 0x00000008ff0b7803 */ /* 0x000fe40000000000 */
[----:B------:R-:W-:-:S05]  /*18a0*/  ISETP.LT.AND P4, PT, R2, 0x100, P4 ;  /* 0x000001000200780c */ /* 0x000fca0002781270 */
[----:B------:R-:W-:Y:S01]  /*18b0*/  @!P2 SEL R26, R26, R5, !P3 ;  /* 0x000000051a1aa207 */ /* 0x000fe20005800000 */
[----:B------:R-:W-:Y:S01]  /*18c0*/  VIADD R5, R2, 0x3 ;  /* 0x0000000302057836 */ /* 0x000fe20000000000 */
[----:B------:R-:W-:Y:S02]  /*18d0*/  ISETP.NE.AND P3, PT, R46, RZ, PT ;  /* 0x000000ff2e00720c */ /* 0x000fe40003f65270 */
[----:B------:R-:W-:Y:S01]  /*18e0*/  ISETP.NE.AND P2, PT, R7, RZ, PT ;  /* 0x000000ff0700720c */ /* 0x000fe20003f45270 */
[----:B------:R-:W-:Y:S01]  /*18f0*/  IMAD.WIDE R4, R5, 0x4, R22 ;  /* 0x0000000405047825 */ /* 0x000fe200078e0216 */
[----:B------:R-:W-:Y:S02]  /*1900*/  SEL R7, R28, 0xff800000, P3 ;  /* 0xff8000001c077807 */ /* 0x000fe40001800000 */
[----:B------:R-:W-:Y:S01]  /*1910*/  ISETP.NE.AND P3, PT, R6, RZ, PT ;  /* 0x000000ff0600720c */ /* 0x000fe20003f65270 */
[----:B------:R-:W-:-:S03]  /*1920*/  IMAD.MOV.U32 R6, RZ, RZ, RZ ;  /* 0x000000ffff067224 */ /* 0x000fc600078e00ff */
[----:B------:R-:W-:-:S03]  /*1930*/  SEL R58, R58, 0x5, P3 ;  /* 0x000000053a3a7807 */ /* 0x000fc60001800000 */
[----:B------:R1:W2:Y:S01]  /*1940*/  @P4 LDG.E R6, desc[UR4][R4.64] ;  /* 0x0000000404064981 */ /* 0x0002a2000c1e1900 */
[-C--:B------:R-:W-:Y:S02]  /*1950*/  FSETP.NAN.AND P3, PT, R7, R7.reuse, PT ;  /* 0x000000070700720b */ /* 0x080fe40003f68000 */
[----:B------:R-:W-:Y:S02]  /*1960*/  SEL R27, R27, 0x5, P2 ;  /* 0x000000051b1b7807 */ /* 0x000fe40001000000 */
[----:B------:R-:W-:Y:S02]  /*1970*/  FSETP.GEU.AND P2, PT, R26, R7, PT ;  /* 0x000000071a00720b */ /* 0x000fe40003f4e000 */
[----:B------:R-:W-:Y:S02]  /*1980*/  SEL R58, R58, 0x6, P5 ;  /* 0x000000063a3a7807 */ /* 0x000fe40002800000 */
[----:B------:R-:W-:Y:S01]  /*1990*/  LOP3.LUT R3, R42, R3, RZ, 0xfc, !PT ;  /* 0x000000032a037212 */ /* 0x000fe200078efcff */
[----:B-1----:R-:W-:Y:S01]  /*19a0*/  VIADD R5, R2, 0x5 ;  /* 0x0000000502057836 */ /* 0x002fe20000000000 */
[----:B------:R-:W-:-:S02]  /*19b0*/  SEL R58, R58, 0x7, P0 ;  /* 0x000000073a3a7807 */ /* 0x000fc40000000000 */
[----:B------:R-:W-:Y:S01]  /*19c0*/  ISETP.NE.AND P5, PT, R14, RZ, PT ;  /* 0x000000ff0e00720c */ /* 0x000fe20003fa5270 */
[----:B------:R-:W-:Y:S01]  /*19d0*/  IMAD.WIDE R4, R5, 0x4, R22 ;  /* 0x0000000405047825 */ /* 0x000fe200078e0216 */
[----:B------:R-:W-:Y:S02]  /*19e0*/  @!P3 SEL R7, R7, R26, !P2 ;  /* 0x0000001a0707b207 */ /* 0x000fe40005000000 */
[----:B------:R-:W-:Y:S02]  /*19f0*/  SEL R58, R58, 0x8, P1 ;  /* 0x000000083a3a7807 */ /* 0x000fe40000800000 */
[----:B------:R-:W-:Y:S02]  /*1a00*/  ISETP.NE.AND P1, PT, R55, RZ, PT ;  /* 0x000000ff3700720c */ /* 0x000fe40003f25270 */
[----:B------:R-:W-:Y:S02]  /*1a10*/  P2R R14, PR, RZ, 0x4 ;  /* 0x00000004ff0e7803 */ /* 0x000fe40000000000 */
[----:B------:R-:W-:-:S02]  /*1a20*/  ISETP.NE.AND P2, PT, R15, RZ, PT ;  /* 0x000000ff0f00720c */ /* 0x000fc40003f45270 */
[----:B--2---:R-:W-:Y:S02]  /*1a30*/  SEL R6, R6, 0xff800000, P4 ;  /* 0xff80000006067807 */ /* 0x004fe40002000000 */
[----:B------:R-:W-:Y:S01]  /*1a40*/  ISETP.NE.AND P4, PT, R9, RZ, PT ;  /* 0x000000ff0900720c */ /* 0x000fe20003f85270 */
[----:B------:R-:W-:Y:S01]  /*1a50*/  IMAD.MOV.U32 R9, RZ, RZ, RZ ;  /* 0x000000ffff097224 */ /* 0x000fe200078e00ff */
[-C--:B------:R-:W-:Y:S02]  /*1a60*/  FSETP.NAN.AND P3, PT, R6, R6.reuse, PT ;  /* 0x000000060600720b */ /* 0x080fe40003f68000 */
[----:B------:R-:W-:Y:S02]  /*1a70*/  FSETP.GEU.AND P0, PT, R7, R6, PT ;  /* 0x000000060700720b */ /* 0x000fe40003f0e000 */
[----:B------:R-:W-:Y:S02]  /*1a80*/  SEL R27, R27, 0x6, P4 ;  /* 0x000000061b1b7807 */ /* 0x000fe40002000000 */
[----:B------:R-:W-:-:S02]  /*1a90*/  P2R R12, PR, RZ, 0x1 ;  /* 0x00000001ff0c7803 */ /* 0x000fc40000000000 */
[----:B------:R-:W-:Y:S02]  /*1aa0*/  ISETP.NE.AND P4, PT, R16, RZ, PT ;  /* 0x000000ff1000720c */ /* 0x000fe40003f85270 */
[----:B------:R-:W-:Y:S02]  /*1ab0*/  P2R R16, PR, RZ, 0x2 ;  /* 0x00000002ff107803 */ /* 0x000fe40000000000 */
[----:B------:R-:W-:Y:S02]  /*1ac0*/  ISETP.NE.AND P1, PT, R18, RZ, PT ;  /* 0x000000ff1200720c */ /* 0x000fe40003f25270 */
[----:B------:R-:W-:Y:S02]  /*1ad0*/  @!P3 SEL R6, R6, R7, !P0 ;  /* 0x000000070606b207 */ /* 0x000fe40004000000 */
[----:B------:R-:W-:Y:S02]  /*1ae0*/  ISETP.NE.AND P3, PT, R49, RZ, PT ;  /* 0x000000ff3100720c */ /* 0x000fe40003f65270 */
[----:B------:R-:W-:-:S02]  /*1af0*/  ISETP.NE.AND P0, PT, R56, RZ, PT ;  /* 0x000000ff3800720c */ /* 0x000fc40003f05270 */
[----:B------:R-:W-:Y:S02]  /*1b00*/  SEL R7, R30, 0xff800000, P3 ;  /* 0xff8000001e077807 */ /* 0x000fe40001800000 */
[----:B------:R-:W-:Y:S02]  /*1b10*/  ISETP.LT.U32.AND P3, PT, R3, 0x4, !P0 ;  /* 0x000000040300780c */ /* 0x000fe40004761070 */
[----:B------:R-:W-:Y:S02]  /*1b20*/  P2R R15, PR, RZ, 0x2 ;  /* 0x00000002ff0f7803 */ /* 0x000fe40000000000 */
[----:B------:R-:W-:Y:S02]  /*1b30*/  ISETP.NE.AND P1, PT, R17, RZ, PT ;  /* 0x000000ff1100720c */ /* 0x000fe40003f25270 */
[----:B------:R-:W-:Y:S02]  /*1b40*/  P2R R17, PR, RZ, 0x1 ;  /* 0x00000001ff117803 */ /* 0x000fe40000000000 */
[----:B------:R-:W-:-:S02]  /*1b50*/  SEL R27, R27, 0x7, P6 ;  /* 0x000000071b1b7807 */ /* 0x000fc40003000000 */
[----:B------:R-:W-:Y:S02]  /*1b60*/  ISETP.NE.AND P0, PT, R13, RZ, PT ;  /* 0x000000ff0d00720c */ /* 0x000fe40003f05270 */
[----:B------:R-:W-:Y:S01]  /*1b70*/  SEL R58, R58, 0x9, P5 ;  /* 0x000000093a3a7807 */ /* 0x000fe20002800000 */
[----:B------:R-:W2:Y:S01]  /*1b80*/  @P3 LDG.E R9, desc[UR4][R4.64] ;  /* 0x0000000404093981 */ /* 0x000ea2000c1e1900 */
[----:B------:R-:W-:Y:S02]  /*1b90*/  SEL R27, R27, 0x8, P0 ;  /* 0x000000081b1b7807 */ /* 0x000fe40000000000 */
[----:B------:R-:W-:Y:S02]  /*1ba0*/  FSETP.GEU.AND P5, PT, R6, R7, PT ;  /* 0x000000070600720b */ /* 0x000fe40003fae000 */
[----:B------:R-:W-:Y:S02]  /*1bb0*/  SEL R27, R27, 0x9, P2 ;  /* 0x000000091b1b7807 */ /* 0x000fe40001000000 */
[----:B------:R-:W-:-:S02]  /*1bc0*/  SEL R58, R58, 0xa, P4 ;  /* 0x0000000a3a3a7807 */ /* 0x000fc40002000000 */
[----:B------:R-:W-:Y:S02]  /*1bd0*/  SEL R27, R27, 0xa, P1 ;  /* 0x0000000a1b1b7807 */ /* 0x000fe40000800000 */
[----:B------:R-:W-:Y:S02]  /*1be0*/  ISETP.NE.AND P1, PT, R15, RZ, PT ;  /* 0x000000ff0f00720c */ /* 0x000fe40003f25270 */
[----:B------:R-:W-:Y:S02]  /*1bf0*/  ISETP.NE.AND P6, PT, R43, RZ, PT ;  /* 0x000000ff2b00720c */ /* 0x000fe40003fc5270 */
[----:B------:R-:W-:Y:S02]  /*1c00*/  SEL R58, R58, 0xb, P1 ;  /* 0x0000000b3a3a7807 */ /* 0x000fe40000800000 */
[----:B------:R-:W-:-:S04]  /*1c10*/  ISETP.NE.AND P1, PT, R16, RZ, PT ;  /* 0x000000ff1000720c */ /* 0x000fc80003f25270 */
[----:B------:R-:W-:Y:S02]  /*1c20*/  SEL R3, R34, 0xff800000, P1 ;  /* 0xff80000022037807 */ /* 0x000fe40000800000 */
[----:B------:R-:W-:-:S04]  /*1c30*/  ISETP.NE.AND P1, PT, R57, RZ, PT ;  /* 0x000000ff3900720c */ /* 0x000fc80003f25270 */
[----:B------:R-:W-:Y:S02]  /*1c40*/  SEL R36, R36, 0xff800000, P1 ;  /* 0xff80000024247807 */ /* 0x000fe40000800000 */
[----:B------:R-:W-:Y:S02]  /*1c50*/  FSETP.NAN.AND P1, PT, R3, R3, PT ;  /* 0x000000030300720b */ /* 0x000fe40003f28000 */
[----:B--2---:R-:W-:Y:S02]  /*1c60*/  SEL R10, R9, 0xff800000, P3 ;  /* 0xff800000090a7807 */ /* 0x004fe40001800000 */
[----:B------:R-:W-:-:S13]  /*1c70*/  FSETP.NAN.AND P3, PT, R7, R7, PT ;  /* 0x000000070700720b */ /* 0x000fda0003f68000 */
[----:B------:R-:W-:Y:S02]  /*1c80*/  @!P3 SEL R7, R7, R6, !P5 ;  /* 0x000000060707b207 */ /* 0x000fe40006800000 */
[-C--:B------:R-:W-:Y:S02]  /*1c90*/  FSETP.NAN.AND P3, PT, R10, R10.reuse, PT ;  /* 0x0000000a0a00720b */ /* 0x080fe40003f68000 */
[----:B------:R-:W-:-:S11]  /*1ca0*/  FSETP.GEU.AND P4, PT, R7, R10, PT ;  /* 0x0000000a0700720b */ /* 0x000fd60003f8e000 */
[----:B------:R-:W-:Y:S02]  /*1cb0*/  @!P3 SEL R10, R10, R7, !P4 ;  /* 0x000000070a0ab207 */ /* 0x000fe40006000000 */
[----:B------:R-:W-:-:S04]  /*1cc0*/  ISETP.NE.AND P3, PT, R21, RZ, PT ;  /* 0x000000ff1500720c */ /* 0x000fc80003f65270 */
[----:B------:R-:W-:Y:S02]  /*1cd0*/  SEL R58, R58, 0xc, P3 ;  /* 0x0000000c3a3a7807 */ /* 0x000fe40001800000 */
[----:B------:R-:W-:Y:S02]  /*1ce0*/  FSETP.GEU.AND P3, PT, R10, R3, PT ;  /* 0x000000030a00720b */ /* 0x000fe40003f6e000 */
[----:B------:R-:W-:Y:S02]  /*1cf0*/  SEL R58, R58, 0xd, P6 ;  /* 0x0000000d3a3a7807 */ /* 0x000fe40003000000 */
[----:B------:R-:W-:Y:S02]  /*1d00*/  FSETP.NAN.AND P6, PT, R36, R36, PT ;  /* 0x000000242400720b */ /* 0x000fe40003fc8000 */
[----:B------:R-:W-:-:S04]  /*1d10*/  @!P1 SEL R3, R3, R10, !P3 ;  /* 0x0000000a03039207 */ /* 0x000fc80005800000 */
[----:B------:R-:W-:-:S07]  /*1d20*/  FSETP.GEU.AND P1, PT, R3, R36, PT ;  /* 0x000000240300720b */ /* 0x000fce0003f2e000 */
[----:B------:R-:W-:Y:S02]  /*1d30*/  @!P6 SEL R36, R36, R3, !P1 ;  /* 0x000000032424e207 */ /* 0x000fe40004800000 */
[----:B------:R-:W-:-:S04]  /*1d40*/  ISETP.GE.U32.AND P6, PT, R50, 0x4, PT ;  /* 0x000000043200780c */ /* 0x000fc80003fc6070 */
[----:B------:R-:W-:-:S04]  /*1d50*/  ISETP.GT.AND P6, PT, R53, RZ, !P6 ;  /* 0x000000ff3500720c */ /* 0x000fc800077c4270 */
[C---:B------:R-:W-:Y:S01]  /*1d60*/  ISETP.LT.AND P6, PT, R2.reuse, 0x100, P6 ;  /* 0x000001000200780c */ /* 0x040fe200037c1270 */
[----:B------:R-:W-:Y:S02]  /*1d70*/  VIADD R7, R2, 0x7 ;  /* 0x0000000702077836 */ /* 0x000fe40000000000 */
[----:B------:R-:W-:Y:S02]  /*1d80*/  IMAD.MOV.U32 R3, RZ, RZ, RZ ;  /* 0x000000ffff037224 */ /* 0x000fe400078e00ff */
[----:B------:R-:W-:-:S08]  /*1d90*/  IMAD.WIDE R6, R7, 0x4, R22 ;  /* 0x0000000407067825 */ /* 0x000fd000078e0216 */
[----:B------:R-:W2:Y:S01]  /*1da0*/  @P6 LDG.E R3, desc[UR4][R6.64] ;  /* 0x0000000406036981 */ /* 0x000ea2000c1e1900 */
[----:B------:R-:W-:Y:S02]  /*1db0*/  ISETP.NE.AND P2, PT, R11, RZ, PT ;  /* 0x000000ff0b00720c */ /* 0x000fe40003f45270 */
[----:B------:R-:W-:Y:S02]  /*1dc0*/  P2R R11, PR, RZ, 0x10 ;  /* 0x00000010ff0b7803 */ /* 0x000fe40000000000 */
[----:B------:R-:W-:Y:S02]  /*1dd0*/  ISETP.NE.AND P4, PT, R19, RZ, PT ;  /* 0x000000ff1300720c */ /* 0x000fe40003f85270 */
[----:B------:R-:W-:Y:S02]  /*1de0*/  ISETP.NE.AND P0, PT, R44, RZ, PT ;  /* 0x000000ff2c00720c */ /* 0x000fe40003f05270 */
[----:B------:R-:W-:Y:S02]  /*1df0*/  P2R R9, PR, RZ, 0x20 ;  /* 0x00000020ff097803 */ /* 0x000fe40000000000 */
[----:B------:R-:W-:-:S02]  /*1e00*/  ISETP.NE.AND P5, PT, R41, RZ, PT ;  /* 0x000000ff2900720c */ /* 0x000fc40003fa5270 */
[----:B------:R-:W-:Y:S02]  /*1e10*/  SEL R27, R27, 0xb, P4 ;  /* 0x0000000b1b1b7807 */ /* 0x000fe40002000000 */
[----:B------:R-:W-:Y:S02]  /*1e20*/  P2R R4, PR, RZ, 0x1 ;  /* 0x00000001ff047803 */ /* 0x000fe40000000000 */
[----:B------:R-:W-:Y:S02]  /*1e30*/  ISETP.NE.AND P0, PT, R8, RZ, PT ;  /* 0x000000ff0800720c */ /* 0x000fe40003f05270 */
[----:B------:R-:W-:-:S04]  /*1e40*/  SEL R27, R27, 0xc, P5 ;  /* 0x0000000c1b1b7807 */ /* 0x000fc80002800000 */
[----:B------:R-:W-:Y:S02]  /*1e50*/  SEL R27, R27, 0xd, P0 ;  /* 0x0000000d1b1b7807 */ /* 0x000fe40000000000 */
[----:B------:R-:W-:Y:S02]  /*1e60*/  ISETP.NE.AND P0, PT, R4, RZ, PT ;  /* 0x000000ff0400720c */ /* 0x000fe40003f05270 */
[----:B------:R-:W-:Y:S02]  /*1e70*/  LOP3.LUT R0, R0, R50, RZ, 0xfc, !PT ;  /* 0x0000003200007212 */ /* 0x000fe400078efcff */
[----:B------:R-:W-:Y:S02]  /*1e80*/  SEL R58, R58, 0xe, P0 ;  /* 0x0000000e3a3a7807 */ /* 0x000fe40000000000 */
[----:B------:R-:W-:Y:S01]  /*1e90*/  ISETP.NE.AND P0, PT, R17, RZ, PT ;  /* 0x000000ff1100720c */ /* 0x000fe20003f05270 */
[----:B------:R-:W-:Y:S02]  /*1ea0*/  VIADD R5, R2, 0xa ;  /* 0x0000000a02057836 */ /* 0x000fe40000000000 */
[----:B------:R-:W-:-:S02]  /*1eb0*/  IMAD.MOV.U32 R8, RZ, RZ, RZ ;  /* 0x000000ffff087224 */ /* 0x000fc400078e00ff */
[----:B------:R-:W-:Y:S01]  /*1ec0*/  IMAD.WIDE R4, R5, 0x4, R22 ;  /* 0x0000000405047825 */ /* 0x000fe200078e0216 */
[----:B--2---:R-:W-:Y:S02]  /*1ed0*/  SEL R3, R3, 0xff800000, P6 ;  /* 0xff80000003037807 */ /* 0x004fe40003000000 */
[----:B------:R-:W-:-:S04]  /*1ee0*/  ISETP.NE.AND P6, PT, R29, RZ, PT ;  /* 0x000000ff1d00720c */ /* 0x000fc80003fc5270 */
[----:B------:R-:W-:Y:S02]  /*1ef0*/  SEL R58, R58, 0xf, P6 ;  /* 0x0000000f3a3a7807 */ /* 0x000fe40003000000 */
[----:B------:R-:W-:-:S13]  /*1f00*/  ISETP.LT.U32.AND P6, PT, R0, 0x4, !P0 ;  /* 0x000000040000780c */ /* 0x000fda00047c1070 */
[----:B------:R-:W2:Y:S01]  /*1f10*/  @P6 LDG.E R8, desc[UR4][R4.64] ;  /* 0x0000000404086981 */ /* 0x000ea2000c1e1900 */
[----:B------:R-:W-:Y:S02]  /*1f20*/  SEL R27, R27, 0xe, P2 ;  /* 0x0000000e1b1b7807 */ /* 0x000fe40001000000 */
[----:B------:R-:W-:Y:S02]  /*1f30*/  ISETP.NE.AND P2, PT, R14, RZ, PT ;  /* 0x000000ff0e00720c */ /* 0x000fe40003f45270 */
[----:B------:R-:W-:Y:S02]  /*1f40*/  ISETP.NE.AND P4, PT, R54, RZ, PT ;  /* 0x000000ff3600720c */ /* 0x000fe40003f85270 */
[----:B------:R-:W-:Y:S02]  /*1f50*/  SEL R27, R27, 0xf, P2 ;  /* 0x0000000f1b1b7807 */ /* 0x000fe40001000000 */
[----:B------:R-:W-:Y:S02]  /*1f60*/  FSETP.GEU.AND P2, PT, R36, R3, PT ;  /* 0x000000032400720b */ /* 0x000fe40003f4e000 */
[----:B------:R-:W-:-:S04]  /*1f70*/  ISETP.NE.AND P5, PT, R45, RZ, PT ;  /* 0x000000ff2d00720c */ /* 0x000fc80003fa5270 */
[----:B------:R-:W-:Y:S02]  /*1f80*/  SEL R38, R38, 0xff800000, P5 ;  /* 0xff80000026267807 */ /* 0x000fe40002800000 */
[----:B------:R-:W-:Y:S02]  /*1f90*/  ISETP.NE.AND P5, PT, R9, RZ, PT ;  /* 0x000000ff0900720c */ /* 0x000fe40003fa5270 */
[C---:B------:R-:W-:Y:S02]  /*1fa0*/  LOP3.LUT R53, R50.reuse, R53, RZ, 0xfc, !PT ;  /* 0x0000003532357212 */ /* 0x040fe400078efcff */
[----:B------:R-:W-:Y:S01]  /*1fb0*/  LOP3.LUT R50, R50, R51, RZ, 0xfc, !PT ;  /* 0x0000003332327212 */ /* 0x000fe200078efcff */
[----:B------:R-:W-:Y:S02]  /*1fc0*/  VIADD R7, R2, 0x9 ;  /* 0x0000000902077836 */ /* 0x000fe40000000000 */
[----:B------:R-:W-:Y:S02]  /*1fd0*/  IMAD.MOV.U32 R0, RZ, RZ, RZ ;  /* 0x000000ffff007224 */ /* 0x000fe400078e00ff */
[----:B------:R-:W-:Y:S01]  /*1fe0*/  IMAD.WIDE R22, R7, 0x4, R22 ;  /* 0x0000000407167825 */ /* 0x000fe200078e0216 */
[----:B--2---:R-:W-:-:S02]  /*1ff0*/  SEL R8, R8, 0xff800000, P6 ;  /* 0xff80000008087807 */ /* 0x004fc40003000000 */
[----:B------:R-:W-:-:S04]  /*2000*/  ISETP.NE.AND P6, PT, R47, RZ, PT ;  /* 0x000000ff2f00720c */ /* 0x000fc80003fc5270 */
[----:B------:R-:W-:Y:S02]  /*2010*/  SEL R58, R58, 0x10, P6 ;  /* 0x000000103a3a7807 */ /* 0x000fe40003000000 */
[----:B------:R-:W-:Y:S02]  /*2020*/  FSETP.NAN.AND P6, PT, R3, R3, PT ;  /* 0x000000030300720b */ /* 0x000fe40003fc8000 */
[----:B------:R-:W-:Y:S02]  /*2030*/  SEL R58, R58, 0x11, P4 ;  /* 0x000000113a3a7807 */ /* 0x000fe40002000000 */
[----:B------:R-:W-:-:S09]  /*2040*/  FSETP.NAN.AND P4, PT, R8, R8, PT ;  /* 0x000000080800720b */ /* 0x000fd20003f88000 */
[----:B------:R-:W-:Y:S02]  /*2050*/  @!P6 SEL R3, R3, R36, !P2 ;  /* 0x000000240303e207 */ /* 0x000fe40005000000 */
[----:B------:R-:W-:-:S04]  /*2060*/  ISETP.NE.AND P6, PT, R12, RZ, PT ;  /* 0x000000ff0c00720c */ /* 0x000fc80003fc5270 */
[----:B------:R-:W-:Y:S02]  /*2070*/  SEL R27, R27, 0x10, P6 ;  /* 0x000000101b1b7807 */ /* 0x000fe40003000000 */
[----:B------:R-:W-:Y:S02]  /*2080*/  FSETP.GEU.AND P6, PT, R60, R8, PT ;  /* 0x000000083c00720b */ /* 0x000fe40003fce000 */
[----:B------:R-:W-:Y:S02]  /*2090*/  SEL R27, R27, 0x11, P5 ;  /* 0x000000111b1b7807 */ /* 0x000fe40002800000 */
[----:B------:R-:W-:Y:S02]  /*20a0*/  @!P4 SEL R8, R8, R60, !P6 ;  /* 0x0000003c0808c207 */ /* 0x000fe40007000000 */
[----:B------:R-:W-:Y:S02]  /*20b0*/  ISETP.NE.AND P4, PT, R11, RZ, PT ;  /* 0x000000ff0b00720c */ /* 0x000fe40003f85270 */
[----:B------:R-:W-:-:S02]  /*20c0*/  ISETP.NE.AND P5, PT, R52, RZ, PT ;  /* 0x000000ff3400720c */ /* 0x000fc40003fa5270 */
[----:B------:R-:W-:Y:S02]  /*20d0*/  SEL R27, R27, 0x12, P4 ;  /* 0x000000121b1b7807 */ /* 0x000fe40002000000 */
[----:B------:R-:W-:Y:S02]  /*20e0*/  SEL R58, R58, 0x12, P5 ;  /* 0x000000123a3a7807 */ /* 0x000fe40002800000 */
[----:B------:R-:W-:-:S04]  /*20f0*/  ISETP.NE.AND P4, PT, R35, RZ, PT ;  /* 0x000000ff2300720c */ /* 0x000fc80003f85270 */
[----:B------:R-:W-:Y:S02]  /*2100*/  SEL R58, R58, 0x13, P4 ;  /* 0x000000133a3a7807 */ /* 0x000fe40002000000 */
[----:B------:R-:W-:Y:S02]  /*2110*/  ISETP.LT.U32.AND P4, PT, R50, 0x4, !P0 ;  /* 0x000000043200780c */ /* 0x000fe40004781070 */
[----:B------:R-:W-:Y:S02]  /*2120*/  CS2R R10, SRZ ;  /* 0x00000000000a7805 */ /* 0x000fe4000001ff00 */
[----:B------:R-:W-:-:S09]  /*2130*/  ISETP.LT.U32.AND P5, PT, R53, 0x4, !P0 ;  /* 0x000000043500780c */ /* 0x000fd200047a1070 */
[----:B------:R1:W2:Y:S04]  /*2140*/  @P4 LDG.E.64 R10, desc[UR4][R4.64] ;  /* 0x00000004040a4981 */ /* 0x0002a8000c1e1b00 */
[----:B------:R-:W3:Y:S01]  /*2150*/  @P5 LDG.E R0, desc[UR4][R22.64] ;  /* 0x0000000416005981 */ /* 0x000ee2000c1e1900 */
[----:B------:R-:W-:Y:S02]  /*2160*/  SEL R27, R27, 0x13, P3 ;  /* 0x000000131b1b7807 */ /* 0x000fe40001800000 */
[----:B------:R-:W-:Y:S01]  /*2170*/  ISETP.NE.AND P3, PT, R37, RZ, PT ;  /* 0x000000ff2500720c */ /* 0x000fe20003f65270 */
[----:B-1----:R-:W1:Y:S03]  /*2180*/  LDC.64 R4, c[0x0][0x218] ;  /* 0x00008600ff047b82 */ /* 0x002e660000000a00 */
[----:B------:R-:W-:-:S02]  /*2190*/  SEL R58, R58, 0x14, P3 ;  /* 0x000000143a3a7807 */ /* 0x000fc40001800000 */
[----:B------:R-:W-:Y:S02]  /*21a0*/  SEL R27, R27, 0x14, P1 ;  /* 0x000000141b1b7807 */ /* 0x000fe40000800000 */
[----:B------:R-:W-:Y:S02]  /*21b0*/  FSETP.NAN.AND P1, PT, R38, R38, PT ;  /* 0x000000262600720b */ /* 0x000fe40003f28000 */
[----:B------:R-:W-:Y:S01]  /*21c0*/  SEL R27, R27, 0x15, P2 ;  /* 0x000000151b1b7807 */ /* 0x000fe20001000000 */
[----:B-1----:R-:W-:Y:S01]  /*21d0*/  IMAD.WIDE R4, R2, 0x4, R4 ;  /* 0x0000000402047825 */ /* 0x002fe200078e0204 */
[----:B--2---:R-:W-:-:S04]  /*21e0*/  SEL R11, R11, 0xff800000, P4 ;  /* 0xff8000000b0b7807 */ /* 0x004fc80002000000 */
[-C--:B------:R-:W-:Y:S02]  /*21f0*/  FSETP.NAN.AND P3, PT, R11, R11.reuse, PT ;  /* 0x0000000b0b00720b */ /* 0x080fe40003f68000 */
[----:B------:R-:W-:Y:S02]  /*2200*/  SEL R10, R10, 0xff800000, P4 ;  /* 0xff8000000a0a7807 */ /* 0x000fe40002000000 */
[----:B------:R-:W-:Y:S02]  /*2210*/  ISETP.NE.AND P4, PT, R59, RZ, PT ;  /* 0x000000ff3b00720c */ /* 0x000fe40003f85270 */
[----:B---3--:R-:W-:Y:S02]  /*2220*/  SEL R7, R0, 0xff800000, P5 ;  /* 0xff80000000077807 */ /* 0x008fe40002800000 */
[----:B------:R-:W-:Y:S02]  /*2230*/  SEL R58, R58, 0x15, P4 ;  /* 0x000000153a3a7807 */ /* 0x000fe40002000000 */
[----:B------:R-:W-:-:S02]  /*2240*/  FSETP.GEU.AND P4, PT, R8, R11, PT ;  /* 0x0000000b0800720b */ /* 0x000fc40003f8e000 */
[----:B------:R-:W-:Y:S02]  /*2250*/  FSETP.NAN.AND P2, PT, R7, R7, PT ;  /* 0x000000070700720b */ /* 0x000fe40003f48000 */
[----:B------:R-:W-:Y:S02]  /*2260*/  @!P3 SEL R11, R11, R8, !P4 ;  /* 0x000000080b0bb207 */ /* 0x000fe40006000000 */
[----:B------:R-:W-:Y:S02]  /*2270*/  FSETP.GEU.AND P3, PT, R3, R38, PT ;  /* 0x000000260300720b */ /* 0x000fe40003f6e000 */
[----:B------:R-:W-:Y:S02]  /*2280*/  ISETP.NE.AND P5, PT, R32, RZ, PT ;  /* 0x000000ff2000720c */ /* 0x000fe40003fa5270 */
[----:B------:R-:W-:Y:S02]  /*2290*/  @!P1 SEL R38, R38, R3, !P3 ;  /* 0x0000000326269207 */ /* 0x000fe40005800000 */
[----:B------:R-:W-:-:S02]  /*22a0*/  SEL R58, R58, 0x16, P5 ;  /* 0x000000163a3a7807 */ /* 0x000fc40002800000 */
[----:B------:R-:W-:Y:S02]  /*22b0*/  FSETP.NAN.AND P1, PT, R10, R10, PT ;  /* 0x0000000a0a00720b */ /* 0x000fe40003f28000 */
[----:B------:R-:W-:Y:S02]  /*22c0*/  FSETP.GEU.AND P5, PT, R38, R7, PT ;  /* 0x000000072600720b */ /* 0x000fe40003fae000 */
[----:B------:R-:W-:Y:S02]  /*22d0*/  SEL R27, R27, 0x16, P3 ;  /* 0x000000161b1b7807 */ /* 0x000fe40001800000 */
[----:B------:R-:W-:Y:S02]  /*22e0*/  @!P2 SEL R7, R7, R38, !P5 ;  /* 0x000000260707a207 */ /* 0x000fe40006800000 */
[----:B------:R-:W-:Y:S02]  /*22f0*/  SEL R27, R27, 0x17, P5 ;  /* 0x000000171b1b7807 */ /* 0x000fe40002800000 */
[----:B------:R-:W-:-:S02]  /*2300*/  FSETP.GEU.AND P2, PT, R7, R10, PT ;  /* 0x0000000a0700720b */ /* 0x000fc40003f4e000 */
[----:B------:R-:W-:Y:S02]  /*2310*/  SEL R58, R58, 0x17, P6 ;  /* 0x000000173a3a7807 */ /* 0x000fe40003000000 */
[----:B------:R-:W-:Y:S02]  /*2320*/  SEL R0, R27, 0x18, P2 ;  /* 0x000000181b007807 */ /* 0x000fe40001000000 */
[----:B------:R-:W-:Y:S02]  /*2330*/  @!P1 SEL R10, R10, R7, !P2 ;  /* 0x000000070a0a9207 */ /* 0x000fe40005000000 */
[----:B------:R-:W-:Y:S02]  /*2340*/  IADD3 R6, P1, R2, UR6, RZ ;  /* 0x0000000602067c10 */ /* 0x000fe4000ff3e0ff */
[----:B------:R-:W-:Y:S02]  /*2350*/  SEL R3, R58, 0x18, P4 ;  /* 0x000000183a037807 */ /* 0x000fe40002000000 */
[----:B------:R-:W-:Y:S01]  /*2360*/  LOP3.LUT R0, R0, 0xff, RZ, 0xc0, !PT ;  /* 0x000000ff00007812 */ /* 0x000fe200078ec0ff */
[----:B------:R1:W-:Y:S01]  /*2370*/  @!P0 STG.E.64 desc[UR4][R4.64], R10 ;  /* 0x0000000a04008986 */ /* 0x0003e2000c101b04 */
[----:B------:R-:W-:-:S03]  /*2380*/  LEA.HI.X.SX32 R7, R2, UR7, 0x1, P1 ;  /* 0x0000000702077c11 */ /* 0x000fc600088f0eff */
[----:B------:R-:W-:Y:S01]  /*2390*/  IMAD R3, R3, 0x100, R0 ;  /* 0x0000010003037824 */ /* 0x000fe200078e0200 */
[----:B------:R-:W-:Y:S06]  /*23a0*/  @P0 EXIT ;  /* 0x000000000000094d */ /* 0x000fec0003800000 */
[----:B------:R-:W-:Y:S01]  /*23b0*/  STG.E.U16 desc[UR4][R6.64], R3 ;  /* 0x0000000306007986 */ /* 0x000fe2000c101504 */
[----:B------:R-:W-:Y:S05]  /*23c0*/  EXIT ;  /* 0x000000000000794d */ /* 0x000fea0003800000 */
.L_x_0:
[----:B------:R-:W-:-:S00]  /*23d0*/  BRA `(.L_x_0) ;  /* 0xfffffffc00fc7947 */ /* 0x000fc0000383ffff */
[----:B------:R-:W-:-:S00]  /*23e0*/  NOP ;  /* 0x0000000000007918 */ /* 0x000fc00000000000 */
        /* <DEDUP_REMOVED lines=9> */
.L_x_1:


//--------------------- .nv.constant0.triton_poi_fused_max_pool2d_with_indices_1 --------------------------
	.section	.nv.constant0.triton_poi_fused_max_pool2d_with_indices_1,"a",@progbits
	.sectionflags	@""
	.align	4
.nv.constant0.triton_poi_fused_max_pool2d_with_indices_1:
	.zero		556
